def attn_fwd(
    Q,
    K,
    V,
    Out,
    Lse,
    sm_scale,
    stride_qz,
    stride_qh,
    stride_qm,
    stride_qk,
    stride_kz,
    stride_kh,
    stride_kn,
    stride_kk,
    stride_vz,
    stride_vh,
    stride_vn,
    stride_vk,
    stride_oz,
    stride_oh,
    stride_om,
    stride_ok,
    seqlen_q,
    seqlen_k,
    BLOCK_M: tl.constexpr,
    BLOCK_N: tl.constexpr,
    HEAD_DIM: tl.constexpr,
    CAUSAL: tl.constexpr,
):
    start_m = tl.program_id(0)
    off_hz = tl.program_id(1)
    q_off = off_hz * stride_qh
    k_off = off_hz * stride_kh
    v_off = off_hz * stride_vh
    offs_m = start_m * BLOCK_M + tl.arange(0, BLOCK_M)
    offs_d = tl.arange(0, HEAD_DIM)
    offs_n = tl.arange(0, BLOCK_N)
    q_ptrs = Q + q_off + offs_m[:, None] * stride_qm + offs_d[None, :] * stride_qk
    k_ptrs = K + k_off + offs_d[:, None] * stride_kk + offs_n[None, :] * stride_kn
    v_ptrs = V + v_off + offs_n[:, None] * stride_vn + offs_d[None, :] * stride_vk
    m_i = tl.full([BLOCK_M], float("-inf"), dtype=tl.float32)
    l_i = tl.zeros([BLOCK_M], dtype=tl.float32) + 1.0
    acc = tl.zeros([BLOCK_M, HEAD_DIM], dtype=tl.float32)
    q = tl.load(q_ptrs)
    acc, l_i, m_i = _attn_fwd_inner(
        acc,
        l_i,
        m_i,
        q,
        k_ptrs,
        v_ptrs,
        sm_scale,
        stride_kn,
        stride_vn,
        start_m,
        seqlen_k,
        BLOCK_M,
        BLOCK_N,
        HEAD_DIM,
        CAUSAL,
    )
    acc = acc / l_i[:, None]
    lse = m_i + tl.math.log2(l_i) / 1.4426950408889634
    o_ptrs = (
        Out
        + off_hz * stride_oh
        + offs_m[:, None] * stride_om
        + offs_d[None, :] * stride_ok
    )
    tl.store(o_ptrs, acc.to(Out.dtype.element_ty))
    tl.store(Lse + off_hz * seqlen_q + offs_m, lse)

# config = {"BLOCK_M": 64, "BLOCK_N": 32, "HEAD_DIM": 32, "arch": "sm_100", "causal": false, "dtype": "bf16", "num_stages": 2, "num_warps": 4}
# arch = sm_100


// ===== COMPILED SASS (sm_100a) =====

	.target	sm_100a

	.elftype	@"ET_EXEC"


//--------------------- .note.nv.tkinfo           --------------------------
	.section	.note.nv.tkinfo,"",@"SHT_NOTE"
	.sectionflags	@"SHF_NOTE_NV_TKINFO"
	.tkinfo
        /*0018*/ 	.word	0x00000081
        /*0030*/ 	.string	""
        /*0030*/ 	.string	"ptxas-blackwell"
        /*0030*/ 	.string	"Cuda compilation tools, release 12.9, V12.9.86"
        /*0030*/ 	.string	"Build cuda_12.9.r12.9/compiler.36037853_0"
        /*0030*/ 	.string	"-v  -suppress-debug-info  -lineinfo  -arch sm_100a "



//--------------------- .note.nv.cuver            --------------------------
	.section	.note.nv.cuver,"",@"SHT_NOTE"
	.sectionflags	@"SHF_NOTE_NV_CUVER"
        /*0018*/ 	.short	0x0001
        /*001a*/ 	.short	0x0064
        /*001c*/ 	.short	0x0001
        /*001e*/ 	.short	0x0000
        /*0020*/ 	.short	0x0001
        /*0022*/ 	.short	0x0000


//--------------------- .nv.info                  --------------------------
	.section	.nv.info,"",@"SHT_CUDA_INFO"
	.align	4


	//----- nvinfo : EIATTR_REGCOUNT
	.align		4
        /*0000*/ 	.byte	0x04, 0x2f
        /*0002*/ 	.short	(.L_5 - .L_4)
	.align		4
.L_4:
        /*0004*/ 	.word	index@(attn_fwd)
        /*0008*/ 	.word	0x00000040


	//----- nvinfo : EIATTR_FRAME_SIZE
	.align		4
.L_5:
        /*000c*/ 	.byte	0x04, 0x11
        /*000e*/ 	.short	(.L_7 - .L_6)
	.align		4
.L_6:
        /*0010*/ 	.word	index@($__internal_2_$__cuda_sm10x_tcgen05_guardrail_trap_unallocated_columns_being_dealloced)
        /*0014*/ 	.word	0x00000000


	//----- nvinfo : EIATTR_FRAME_SIZE
	.align		4
.L_7:
        /*0018*/ 	.byte	0x04, 0x11
        /*001a*/ 	.short	(.L_9 - .L_8)
	.align		4
.L_8:
        /*001c*/ 	.word	index@($__internal_1_$__cuda_sm10x_tcgen05_guardrail_trap_phase_invalid_during_alloc)
        /*0020*/ 	.word	0x00000000


	//----- nvinfo : EIATTR_FRAME_SIZE
	.align		4
.L_9:
        /*0024*/ 	.byte	0x04, 0x11
        /*0026*/ 	.short	(.L_11 - .L_10)
	.align		4
.L_10:
        /*0028*/ 	.word	index@($__internal_0_$__cuda_sm10x_tcgen05_guardrail_trap_col_being_dealloced_not_returned_by_alloc)
        /*002c*/ 	.word	0x00000000


	//----- nvinfo : EIATTR_FRAME_SIZE
	.align		4
.L_11:
        /*0030*/ 	.byte	0x04, 0x11
        /*0032*/ 	.short	(.L_13 - .L_12)
	.align		4
.L_12:
        /*0034*/ 	.word	index@(attn_fwd)
        /*0038*/ 	.word	0x00000000


	//----- nvinfo : EIATTR_MIN_STACK_SIZE
	.align		4
.L_13:
        /*003c*/ 	.byte	0x04, 0x12
        /*003e*/ 	.short	(.L_15 - .L_14)
	.align		4
.L_14:
        /*0040*/ 	.word	index@(attn_fwd)
        /*0044*/ 	.word	0x00000000
.L_15:


//--------------------- .nv.info.attn_fwd         --------------------------
	.section	.nv.info.attn_fwd,"",@"SHT_CUDA_INFO"
	.sectionflags	@""
	.align	4


	//----- nvinfo : EIATTR_CUDA_API_VERSION
	.align		4
        /*0000*/ 	.byte	0x04, 0x37
        /*0002*/ 	.short	(.L_17 - .L_16)
.L_16:
        /*0004*/ 	.word	0x00000081


	//----- nvinfo : EIATTR_KPARAM_INFO
	.align		4
.L_17:
        /*0008*/ 	.byte	0x04, 0x17
        /*000a*/ 	.short	(.L_19 - .L_18)
.L_18:
        /*000c*/ 	.word	0x00000000
        /*0010*/ 	.short	0x0019
        /*0012*/ 	.short	0x0080
        /*0014*/ 	.byte	0x00, 0xf4, 0x21, 0x00


	//----- nvinfo : EIATTR_KPARAM_INFO
	.align		4
.L_19:
        /*0018*/ 	.byte	0x04, 0x17
        /*001a*/ 	.short	(.L_21 - .L_20)
.L_20:
        /*001c*/ 	.word	0x00000000
        /*0020*/ 	.short	0x0018
        /*0022*/ 	.short	0x0078
        /*0024*/ 	.byte	0x00, 0xf4, 0x21, 0x00


	//----- nvinfo : EIATTR_KPARAM_INFO
	.align		4
.L_21:
        /*0028*/ 	.byte	0x04, 0x17
        /*002a*/ 	.short	(.L_23 - .L_22)
.L_22:
        /*002c*/ 	.word	0x00000000
        /*0030*/ 	.short	0x0017
        /*0032*/ 	.short	0x0070
        /*0034*/ 	.byte	0x00, 0xf0, 0x11, 0x00


	//----- nvinfo : EIATTR_KPARAM_INFO
	.align		4
.L_23:
        /*0038*/ 	.byte	0x04, 0x17
        /*003a*/ 	.short	(.L_25 - .L_24)
.L_24:
        /*003c*/ 	.word	0x00000000
        /*0040*/ 	.short	0x0016
        /*0042*/ 	.short	0x006c
        /*0044*/ 	.byte	0x00, 0xf0, 0x11, 0x00


	//----- nvinfo : EIATTR_KPARAM_INFO
	.align		4
.L_25:
        /*0048*/ 	.byte	0x04, 0x17
        /*004a*/ 	.short	(.L_27 - .L_26)
.L_26:
        /*004c*/ 	.word	0x00000000
        /*0050*/ 	.short	0x0015
        /*0052*/ 	.short	0x0068
        /*0054*/ 	.byte	0x00, 0xf0, 0x11, 0x00


	//----- nvinfo : EIATTR_KPARAM_INFO
	.align		4
.L_27:
        /*0058*/ 	.byte	0x04, 0x17
        /*005a*/ 	.short	(.L_29 - .L_28)
.L_28:
        /*005c*/ 	.word	0x00000000
        /*0060*/ 	.short	0x0014
        /*0062*/ 	.short	0x0064
        /*0064*/ 	.byte	0x00, 0xf0, 0x11, 0x00


	//----- nvinfo : EIATTR_KPARAM_INFO
	.align		4
.L_29:
        /*0068*/ 	.byte	0x04, 0x17
        /*006a*/ 	.short	(.L_31 - .L_30)
.L_30:
        /*006c*/ 	.word	0x00000000
        /*0070*/ 	.short	0x0013
        /*0072*/ 	.short	0x0060
        /*0074*/ 	.byte	0x00, 0xf0, 0x11, 0x00


	//----- nvinfo : EIATTR_KPARAM_INFO
	.align		4
.L_31:
        /*0078*/ 	.byte	0x04, 0x17
        /*007a*/ 	.short	(.L_33 - .L_32)
.L_32:
        /*007c*/ 	.word	0x00000000
        /*0080*/ 	.short	0x0012
        /*0082*/ 	.short	0x005c
        /*0084*/ 	.byte	0x00, 0xf0, 0x11, 0x00


	//----- nvinfo : EIATTR_KPARAM_INFO
	.align		4
.L_33:
        /*0088*/ 	.byte	0x04, 0x17
        /*008a*/ 	.short	(.L_35 - .L_34)
.L_34:
        /*008c*/ 	.word	0x00000000
        /*0090*/ 	.short	0x0011
        /*0092*/ 	.short	0x0058
        /*0094*/ 	.byte	0x00, 0xf0, 0x11, 0x00


	//----- nvinfo : EIATTR_KPARAM_INFO
	.align		4
.L_35:
        /*0098*/ 	.byte	0x04, 0x17
        /*009a*/ 	.short	(.L_37 - .L_36)
.L_36:
        /*009c*/ 	.word	0x00000000
        /*00a0*/ 	.short	0x0010
        /*00a2*/ 	.short	0x0054
        /*00a4*/ 	.byte	0x00, 0xf0, 0x11, 0x00


	//----- nvinfo : EIATTR_KPARAM_INFO
	.align		4
.L_37:
        /*00a8*/ 	.byte	0x04, 0x17
        /*00aa*/ 	.short	(.L_39 - .L_38)
.L_38:
        /*00ac*/ 	.word	0x00000000
        /*00b0*/ 	.short	0x000f
        /*00b2*/ 	.short	0x0050
        /*00b4*/ 	.byte	0x00, 0xf0, 0x11, 0x00


	//----- nvinfo : EIATTR_KPARAM_INFO
	.align		4
.L_39:
        /*00b8*/ 	.byte	0x04, 0x17
        /*00ba*/ 	.short	(.L_41 - .L_40)
.L_40:
        /*00bc*/ 	.word	0x00000000
        /*00c0*/ 	.short	0x000e
        /*00c2*/ 	.short	0x004c
        /*00c4*/ 	.byte	0x00, 0xf0, 0x11, 0x00


	//----- nvinfo : EIATTR_KPARAM_INFO
	.align		4
.L_41:
        /*00c8*/ 	.byte	0x04, 0x17
        /*00ca*/ 	.short	(.L_43 - .L_42)
.L_42:
        /*00cc*/ 	.word	0x00000000
        /*00d0*/ 	.short	0x000d
        /*00d2*/ 	.short	0x0048
        /*00d4*/ 	.byte	0x00, 0xf0, 0x11, 0x00


	//----- nvinfo : EIATTR_KPARAM_INFO
	.align		4
.L_43:
        /*00d8*/ 	.byte	0x04, 0x17
        /*00da*/ 	.short	(.L_45 - .L_44)
.L_44:
        /*00dc*/ 	.word	0x00000000
        /*00e0*/ 	.short	0x000c
        /*00e2*/ 	.short	0x0044
        /*00e4*/ 	.byte	0x00, 0xf0, 0x11, 0x00


	//----- nvinfo : EIATTR_KPARAM_INFO
	.align		4
.L_45:
        /*00e8*/ 	.byte	0x04, 0x17
        /*00ea*/ 	.short	(.L_47 - .L_46)
.L_46:
        /*00ec*/ 	.word	0x00000000
        /*00f0*/ 	.short	0x000b
        /*00f2*/ 	.short	0x0040
        /*00f4*/ 	.byte	0x00, 0xf0, 0x11, 0x00


	//----- nvinfo : EIATTR_KPARAM_INFO
	.align		4
.L_47:
        /*00f8*/ 	.byte	0x04, 0x17
        /*00fa*/ 	.short	(.L_49 - .L_48)
.L_48:
        /*00fc*/ 	.word	0x00000000
        /*0100*/ 	.short	0x000a
        /*0102*/ 	.short	0x003c
        /*0104*/ 	.byte	0x00, 0xf0, 0x11, 0x00


	//----- nvinfo : EIATTR_KPARAM_INFO
	.align		4
.L_49:
        /*0108*/ 	.byte	0x04, 0x17
        /*010a*/ 	.short	(.L_51 - .L_50)
.L_50:
        /*010c*/ 	.word	0x00000000
        /*0110*/ 	.short	0x0009
        /*0112*/ 	.short	0x0038
        /*0114*/ 	.byte	0x00, 0xf0, 0x11, 0x00


	//----- nvinfo : EIATTR_KPARAM_INFO
	.align		4
.L_51:
        /*0118*/ 	.byte	0x04, 0x17
        /*011a*/ 	.short	(.L_53 - .L_52)
.L_52:
        /*011c*/ 	.word	0x00000000
        /*0120*/ 	.short	0x0008
        /*0122*/ 	.short	0x0034
        /*0124*/ 	.byte	0x00, 0xf0, 0x11, 0x00


	//----- nvinfo : EIATTR_KPARAM_INFO
	.align		4
.L_53:
        /*0128*/ 	.byte	0x04, 0x17
        /*012a*/ 	.short	(.L_55 - .L_54)
.L_54:
        /*012c*/ 	.word	0x00000000
        /*0130*/ 	.short	0x0007
        /*0132*/ 	.short	0x0030
        /*0134*/ 	.byte	0x00, 0xf0, 0x11, 0x00


	//----- nvinfo : EIATTR_KPARAM_INFO
	.align		4
.L_55:
        /*0138*/ 	.byte	0x04, 0x17
        /*013a*/ 	.short	(.L_57 - .L_56)
.L_56:
        /*013c*/ 	.word	0x00000000
        /*0140*/ 	.short	0x0006
        /*0142*/ 	.short	0x002c
        /*0144*/ 	.byte	0x00, 0xf0, 0x11, 0x00


	//----- nvinfo : EIATTR_KPARAM_INFO
	.align		4
.L_57:
        /*0148*/ 	.byte	0x04, 0x17
        /*014a*/ 	.short	(.L_59 - .L_58)
.L_58:
        /*014c*/ 	.word	0x00000000
        /*0150*/ 	.short	0x0005
        /*0152*/ 	.short	0x0028
        /*0154*/ 	.byte	0x00, 0xf0, 0x11, 0x00


	//----- nvinfo : EIATTR_KPARAM_INFO
	.align		4
.L_59:
        /*0158*/ 	.byte	0x04, 0x17
        /*015a*/ 	.short	(.L_61 - .L_60)
.L_60:
        /*015c*/ 	.word	0x00000000
        /*0160*/ 	.short	0x0004
        /*0162*/ 	.short	0x0020
        /*0164*/ 	.byte	0x00, 0xf4, 0x21, 0x00


	//----- nvinfo : EIATTR_KPARAM_INFO
	.align		4
.L_61:
        /*0168*/ 	.byte	0x04, 0x17
        /*016a*/ 	.short	(.L_63 - .L_62)
.L_62:
        /*016c*/ 	.word	0x00000000
        /*0170*/ 	.short	0x0003
        /*0172*/ 	.short	0x0018
        /*0174*/ 	.byte	0x00, 0xf4, 0x21, 0x00


	//----- nvinfo : EIATTR_KPARAM_INFO
	.align		4
.L_63:
        /*0178*/ 	.byte	0x04, 0x17
        /*017a*/ 	.short	(.L_65 - .L_64)
.L_64:
        /*017c*/ 	.word	0x00000000
        /*0180*/ 	.short	0x0002
        /*0182*/ 	.short	0x0010
        /*0184*/ 	.byte	0x00, 0xf4, 0x21, 0x00


	//----- nvinfo : EIATTR_KPARAM_INFO
	.align		4
.L_65:
        /*0188*/ 	.byte	0x04, 0x17
        /*018a*/ 	.short	(.L_67 - .L_66)
.L_66:
        /*018c*/ 	.word	0x00000000
        /*0190*/ 	.short	0x0001
        /*0192*/ 	.short	0x0008
        /*0194*/ 	.byte	0x00, 0xf4, 0x21, 0x00


	//----- nvinfo : EIATTR_KPARAM_INFO
	.align		4
.L_67:
        /*0198*/ 	.byte	0x04, 0x17
        /*019a*/ 	.short	(.L_69 - .L_68)
.L_68:
        /*019c*/ 	.word	0x00000000
        /*01a0*/ 	.short	0x0000
        /*01a2*/ 	.short	0x0000
        /*01a4*/ 	.byte	0x00, 0xf4, 0x21, 0x00


	//----- nvinfo : EIATTR_AT_ENTRY_FRAGMENTS
	.align		4
.L_69:
        /*01a8*/ 	.byte	0x04, 0x4f
        /*01aa*/ 	.short	(.L_71 - .L_70)


	//   ....[0]....
.L_70:
        /*01ac*/ 	.word	0x00000004


	//----- nvinfo : EIATTR_RESERVED_SMEM_USED
	.align		4
.L_71:
        /*01b0*/ 	.byte	0x01, 0x41
	.zero		2


	//----- nvinfo : EIATTR_SPARSE_MMA_MASK
	.align		4
        /*01b4*/ 	.byte	0x03, 0x50
        /*01b6*/ 	.short	0x0000


	//----- nvinfo : EIATTR_TCGEN05_1CTA_USED
	.align		4
        /*01b8*/ 	.byte	0x01, 0x51
	.zero		2


	//----- nvinfo : EIATTR_MAXREG_COUNT
	.align		4
        /*01bc*/ 	.byte	0x03, 0x1b
        /*01be*/ 	.short	0x00ff


	//----- nvinfo : EIATTR_NUM_BARRIERS
	.align		4
        /*01c0*/ 	.byte	0x02, 0x4c
        /*01c2*/ 	.byte	0x01
	.zero		1


	//----- nvinfo : EIATTR_INT_WARP_WIDE_INSTR_OFFSETS
	.align		4
        /*01c4*/ 	.byte	0x04, 0x31
        /*01c6*/ 	.short	(.L_73 - .L_72)


	//   ....[0]....
.L_72:
        /*01c8*/ 	.word	0x00000d00


	//   ....[1]....
        /*01cc*/ 	.word	0x00000d10


	//   ....[2]....
        /*01d0*/ 	.word	0x00000f90


	//   ....[3]....
        /*01d4*/ 	.word	0x00001010


	//   ....[4]....
        /*01d8*/ 	.word	0x000023e0


	//   ....[5]....
        /*01dc*/ 	.word	0x00004220


	//   ....[6]....
        /*01e0*/ 	.word	0x00004270


	//----- nvinfo : EIATTR_COOP_GROUP_MASK_REGIDS
	.align		4
.L_73:
        /*01e4*/ 	.byte	0x04, 0x29
        /*01e6*/ 	.short	(.L_75 - .L_74)


	//   ....[0]....
.L_74:
        /*01e8*/ 	.word	0xffffffff


	//   ....[1]....
        /*01ec*/ 	.word	0xffffffff


	//   ....[2]....
        /*01f0*/ 	.word	0xffffffff


	//   ....[3]....
        /*01f4*/ 	.word	0xffffffff


	//   ....[4]....
        /*01f8*/ 	.word	0xffffffff


	//   ....[5]....
        /*01fc*/ 	.word	0xffffffff


	//   ....[6]....
        /*0200*/ 	.word	0xffffffff


	//   ....[7]....
        /*0204*/ 	.word	0xffffffff


	//----- nvinfo : EIATTR_COOP_GROUP_INSTR_OFFSETS
	.align		4
.L_75:
        /*0208*/ 	.byte	0x04, 0x28
        /*020a*/ 	.short	(.L_77 - .L_76)


	//   ....[0]....
.L_76:
        /*020c*/ 	.word	0x00000050


	//   ....[1]....
        /*0210*/ 	.word	0x00000310


	//   ....[2]....
        /*0214*/ 	.word	0x00001560


	//   ....[3]....
        /*0218*/ 	.word	0x00001c60


	//   ....[4]....
        /*021c*/ 	.word	0x000027b0


	//   ....[5]....
        /*0220*/ 	.word	0x00002be0


	//   ....[6]....
        /*0224*/ 	.word	0x000040b0


	//   ....[7]....
        /*0228*/ 	.word	0x00004320


	//----- nvinfo : EIATTR_VRC_CTA_INIT_COUNT
	.align		4
.L_77:
        /*022c*/ 	.byte	0x02, 0x4a
        /*022e*/ 	.byte	0x80
	.zero		1


	//----- nvinfo : EIATTR_MBARRIER_INSTR_OFFSETS
	.align		4
        /*0230*/ 	.byte	0x04, 0x39
        /*0232*/ 	.short	(.L_79 - .L_78)


	//   ....[0]....
.L_78:
        /*0234*/ 	.word	0x00000ec0
        /*0238*/ 	.word	0x000000ff
        /*023c*/ 	.word	0x00000000
        /*0240*/ 	.short	0x0100
        /*0242*/ 	.byte	0x12
	.zero		1


	//   ....[1]....
        /*0244*/ 	.word	0x00001000
        /*0248*/ 	.word	0x000000ff
        /*024c*/ 	.word	0x00002808
        /*0250*/ 	.short	0x0100
        /*0252*/ 	.byte	0x0e
	.zero		1


	//   ....[2]....
        /*0254*/ 	.word	0x000010d0
        /*0258*/ 	.word	0x000000ff
        /*025c*/ 	.word	0x00001800
        /*0260*/ 	.short	0x0100
        /*0262*/ 	.byte	0x0e
	.zero		1


	//   ....[3]....
        /*0264*/ 	.word	0x000012b0
        /*0268*/ 	.word	0x000000ff
        /*026c*/ 	.word	0x00001800
        /*0270*/ 	.short	0x010a
        /*0272*/ 	.byte	0x0e
	.zero		1


	//   ....[4]....
        /*0274*/ 	.word	0x00001370
        /*0278*/ 	.word	0x000000ff
        /*027c*/ 	.word	0x00001800
        /*0280*/ 	.short	0x0108
        /*0282*/ 	.byte	0x0e
	.zero		1


	//   ....[5]....
        /*0284*/ 	.word	0x000024a0
        /*0288*/ 	.word	0x000000ff
        /*028c*/ 	.word	0x00002810
        /*0290*/ 	.short	0x0100
        /*0292*/ 	.byte	0x0e
	.zero		1


	//   ....[6]....
        /*0294*/ 	.word	0x000025c0
        /*0298*/ 	.word	0x000000ff
        /*029c*/ 	.word	0x00002810
        /*02a0*/ 	.short	0x010a
        /*02a2*/ 	.byte	0x0e
	.zero		1


	//   ....[7]....
        /*02a4*/ 	.word	0x00002610
        /*02a8*/ 	.word	0x000000ff
        /*02ac*/ 	.word	0x00002810
        /*02b0*/ 	.short	0x0108
        /*02b2*/ 	.byte	0x0e
	.zero		1


	//   ....[8]....
        /*02b4*/ 	.word	0x00002b90
        /*02b8*/ 	.word	0x000000ff
        /*02bc*/ 	.word	0x00000000
        /*02c0*/ 	.short	0x010a
        /*02c2*/ 	.byte	0x12
	.zero		1


	//   ....[9]....
        /*02c4*/ 	.word	0x00003330
        /*02c8*/ 	.word	0x000000ff
        /*02cc*/ 	.word	0x00000000
        /*02d0*/ 	.short	0x010a
        /*02d2*/ 	.byte	0x12
	.zero		1


	//   ....[10]....
        /*02d4*/ 	.word	0x00003420
        /*02d8*/ 	.word	0x000000ff
        /*02dc*/ 	.word	0x00002800
        /*02e0*/ 	.short	0x0108
        /*02e2*/ 	.byte	0x0e
	.zero		1


	//   ....[11]....
        /*02e4*/ 	.word	0x000034d0
        /*02e8*/ 	.word	0x000000ff
        /*02ec*/ 	.word	0x00002808
        /*02f0*/ 	.short	0x0108
        /*02f2*/ 	.byte	0x0e
	.zero		1


	//   ....[12]....
        /*02f4*/ 	.word	0x00004340
        /*02f8*/ 	.word	0x000000ff
        /*02fc*/ 	.word	0x00001800
        /*0300*/ 	.short	0x010a
        /*0302*/ 	.byte	0x0e
	.zero		1


	//   ....[13]....
        /*0304*/ 	.word	0x00004370
        /*0308*/ 	.word	0x000000ff
        /*030c*/ 	.word	0x00002810
        /*0310*/ 	.short	0x010a
        /*0312*/ 	.byte	0x0e
	.zero		1


	//   ....[14]....
        /*0314*/ 	.word	0x000043a0
        /*0318*/ 	.word	0x000000ff
        /*031c*/ 	.word	0x00000000
        /*0320*/ 	.short	0x010a
        /*0322*/ 	.byte	0x12
	.zero		1


	//   ....[15]....
        /*0324*/ 	.word	0x000043d0
        /*0328*/ 	.word	0x000000ff
        /*032c*/ 	.word	0x00000000
        /*0330*/ 	.short	0x010a
        /*0332*/ 	.byte	0x12
	.zero		1


	//----- nvinfo : EIATTR_NUM_MBARRIERS
	.align		4
.L_79:
        /*0334*/ 	.byte	0x03, 0x38
        /*0336*/ 	.short	0xffff


	//----- nvinfo : EIATTR_EXIT_INSTR_OFFSETS
	.align		4
        /*0338*/ 	.byte	0x04, 0x1c
        /*033a*/ 	.short	(.L_81 - .L_80)


	//   ....[0]....
.L_80:
        /*033c*/ 	.word	0x00004330


	//----- nvinfo : EIATTR_REQNTID
	.align		4
.L_81:
        /*0340*/ 	.byte	0x04, 0x10
        /*0342*/ 	.short	(.L_83 - .L_82)
.L_82:
        /*0344*/ 	.word	0x00000080
        /*0348*/ 	.word	0x00000001
        /*034c*/ 	.word	0x00000001


	//----- nvinfo : EIATTR_CRS_STACK_SIZE
	.align		4
.L_83:
        /*0350*/ 	.byte	0x04, 0x1e
        /*0352*/ 	.short	(.L_85 - .L_84)
.L_84:
        /*0354*/ 	.word	0x00000000


	//----- nvinfo : EIATTR_CBANK_PARAM_SIZE
	.align		4
.L_85:
        /*0358*/ 	.byte	0x03, 0x19
        /*035a*/ 	.short	0x0088


	//----- nvinfo : EIATTR_PARAM_CBANK
	.align		4
        /*035c*/ 	.byte	0x04, 0x0a
        /*035e*/ 	.short	(.L_87 - .L_86)
	.align		4
.L_86:
        /*0360*/ 	.word	index@(.nv.constant0.attn_fwd)
        /*0364*/ 	.short	0x0380
        /*0366*/ 	.short	0x0088


	//----- nvinfo : EIATTR_SW_WAR
	.align		4
.L_87:
        /*0368*/ 	.byte	0x04, 0x36
        /*036a*/ 	.short	(.L_89 - .L_88)
.L_88:
        /*036c*/ 	.word	0x00000008
.L_89:


//--------------------- .nv.compat                --------------------------
	.section	.nv.compat,"",@"SHT_CUDA_COMPAT_INFO"
	.align	4
        /*0000*/ 	.byte	0x02, 0x02, 0x02, 0x00, 0x02, 0x05, 0x05, 0x00, 0x02, 0x03, 0x00, 0x00, 0x02, 0x06, 0x01, 0x00


//--------------------- .nv.callgraph             --------------------------
	.section	.nv.callgraph,"",@"SHT_CUDA_CALLGRAPH"
	.align	4
	.sectionentsize	8
	.align		4
        /*0000*/ 	.word	0x00000000
	.align		4
        /*0004*/ 	.word	0xffffffff
	.align		4
        /*0008*/ 	.word	0x00000000
	.align		4
        /*000c*/ 	.word	0xfffffffe
	.align		4
        /*0010*/ 	.word	0x00000000
	.align		4
        /*0014*/ 	.word	0xfffffffd
	.align		4
        /*0018*/ 	.word	0x00000000
	.align		4
        /*001c*/ 	.word	0xfffffffc


//--------------------- .nv.constant4             --------------------------
	.section	.nv.constant4,"a",@progbits
	.align	8
	.align		8
.nv.constant4:
        /*0000*/ 	.dword	_$_str


//--------------------- .text.attn_fwd            --------------------------
	.section	.text.attn_fwd,"ax",@progbits
	.align	128
        .global         attn_fwd
        .type           attn_fwd,@function
        .size           attn_fwd,(.L_x_28 - attn_fwd)
        .other          attn_fwd,@"STO_CUDA_ENTRY STV_DEFAULT"
attn_fwd:
.text.attn_fwd:
[----:B------:R-:W0:Y:S01]  /*0000*/  LDC R1, c[0x0][0x37c] ;  /* 0x0000df00ff017b82 */ /* 0x000e220000000800 */
[----:B------:R-:W1:Y:S02]  /*0010*/  S2R R0, SR_TID.X ;  /* 0x0000000000007919 */ /* 0x000e640000002100 */
[----:B-1----:R-:W-:-:S13]  /*0020*/  ISETP.GE.U32.AND P0, PT, R0, 0x20, PT ;  /* 0x000000200000780c */ /* 0x002fda0003f06070 */
[----:B------:R-:W-:Y:S05]  /*0030*/  @P0 BRA `(.L_x_0) ;  /* 0x0000000000b80947 */ /* 0x000fea0003800000 */
[----:B------:R-:W1:Y:S01]  /*0040*/  S2UR UR6, SR_CgaCtaId ;  /* 0x00000000000679c3 */ /* 0x000e620000008800 */
[----:B------:R-:W-:Y:S01]  /*0050*/  NOP ;  /* 0x0000000000007918 */ /* 0x000fe20000000000 */
[----:B------:R-:W-:Y:S02]  /*0060*/  UMOV UR4, 0x40 ;  /* 0x0000004000047882 */ /* 0x000fe40000000000 */
[----:B-1----:R-:W-:-:S09]  /*0070*/  ULEA UR4, UR6, UR4, 0x18 ;  /* 0x0000000406047291 */ /* 0x002fd2000f8ec0ff */
[----:B------:R-:W1:Y:S01]  /*0080*/  LDS.U8 R0, [UR4] ;  /* 0x00000004ff007984 */ /* 0x000e620008000000 */
[----:B------:R-:W-:Y:S02]  /*0090*/  UMOV UR4, 0x400 ;  /* 0x0000040000047882 */ /* 0x000fe40000000000 */
[----:B------:R-:W-:Y:S01]  /*00a0*/  ULEA UR4, UR6, UR4, 0x18 ;  /* 0x0000000406047291 */ /* 0x000fe2000f8ec0ff */
[----:B-1----:R-:W-:-:S13]  /*00b0*/  ISETP.NE.AND P1, PT, R0, RZ, PT ;  /* 0x000000ff0000720c */ /* 0x002fda0003f25270 */
[----:B------:R-:W-:Y:S05]  /*00c0*/  @P1 BRA `(.L_x_1) ;  /* 0x00000000007c1947 */ /* 0x000fea0003800000 */
[----:B------:R-:W-:-:S13]  /*00d0*/  ELECT P1, URZ, PT ;  /* 0x0000000000ff782f */ /* 0x000fda0003820000 */
[----:B------:R-:W-:Y:S05]  /*00e0*/  @!P1 BRA `(.L_x_2) ;  /* 0x0000000000849947 */ /* 0x000fea0003800000 */
[----:B------:R-:W-:Y:S01]  /*00f0*/  UMOV UR5, 0x2 ;  /* 0x0000000200057882 */ /* 0x000fe20000000000 */
[----:B------:R-:W-:Y:S02]  /*0100*/  HFMA2 R4, -RZ, RZ, 0, 5.9604644775390625e-08 ;  /* 0x00000001ff047431 */ /* 0x000fe400000001ff */
[----:B------:R-:W-:Y:S02]  /*0110*/  IMAD.MOV.U32 R5, RZ, RZ, 0x3 ;  /* 0x00000003ff057424 */ /* 0x000fe400078e00ff */
[----:B------:R-:W-:Y:S04]  /*0120*/  DEPBAR.LE SB1, 0x36 ;  /* 0x00009d800000791a */ /* 0x000fe80000000000 */
[----:B------:R-:W1:Y:S02]  /*0130*/  UTCATOMSWS.FIND_AND_SET.ALIGN UP0, UR5, UR5 ;  /* 0x00000005000575e3 */ /* 0x000e640008000800 */
[----:B-1----:R-:W-:-:S04]  /*0140*/  PLOP3.LUT P1, PT, PT, PT, UP0, 0x80, 0x8 ;  /* 0x000000000008781c */ /* 0x002fc80003f2f008 */
[----:B------:R-:W-:-:S04]  /*0150*/  SEL R0, RZ, 0xffffffff, !P1 ;  /* 0xffffffffff007807 */ /* 0x000fc80004800000 */
[----:B------:R-:W-:Y:S02]  /*0160*/  ISETP.NE.AND P1, PT, R0, RZ, PT ;  /* 0x000000ff0000720c */ /* 0x000fe40003f25270 */
[----:B------:R-:W-:-:S11]  /*0170*/  MOV R0, UR5 ;  /* 0x0000000500007c02 */ /* 0x000fd60008000f00 */
[----:B------:R-:W-:Y:S05]  /*0180*/  @P1 BRA `(.L_x_3) ;  /* 0x0000000000241947 */ /* 0x000fea0003800000 */
.L_x_4:
[----:B------:R-:W-:Y:S05]  /*0190*/  NANOSLEEP 0x64 ;  /* 0x000000640000795d */ /* 0x000fea0003800000 */
[----:B------:R-:W-:-:S05]  /*01a0*/  UMOV UR5, 0x2 ;  /* 0x0000000200057882 */ /* 0x000fca0000000000 */
[----:B------:R-:W-:Y:S04]  /*01b0*/  DEPBAR.LE SB1, 0x36 ;  /* 0x00009d800000791a */ /* 0x000fe80000000000 */
[----:B------:R-:W1:Y:S02]  /*01c0*/  UTCATOMSWS.FIND_AND_SET.ALIGN UP0, UR5, UR5 ;  /* 0x00000005000575e3 */ /* 0x000e640008000800 */
[----:B-1----:R-:W-:-:S04]  /*01d0*/  PLOP3.LUT P1, PT, PT, PT, UP0, 0x80, 0x8 ;  /* 0x000000000008781c */ /* 0x002fc80003f2f008 */
[----:B------:R-:W-:-:S04]  /*01e0*/  SEL R0, RZ, 0xffffffff, !P1 ;  /* 0xffffffffff007807 */ /* 0x000fc80004800000 */
[----:B------:R-:W-:Y:S01]  /*01f0*/  ISETP.NE.AND P1, PT, R0, RZ, PT ;  /* 0x000000ff0000720c */ /* 0x000fe20003f25270 */
[----:B------:R-:W-:-:S12]  /*0200*/  IMAD.U32 R0, RZ, RZ, UR5 ;  /* 0x00000005ff007e24 */ /* 0x000fd8000f8e00ff */
[----:B------:R-:W-:Y:S05]  /*0210*/  @!P1 BRA `(.L_x_4) ;  /* 0xfffffffc00dc9947 */ /* 0x000fea000383ffff */
.L_x_3:
[----:B------:R-:W-:Y:S01]  /*0220*/  IADD3 R3, PT, PT, R0, 0x10, RZ ;  /* 0x0000001000037810 */ /* 0x000fe20007ffe0ff */
[----:B------:R-:W-:Y:S01]  /*0230*/  UMOV UR5, 0x50 ;  /* 0x0000005000057882 */ /* 0x000fe20000000000 */
[----:B------:R-:W-:Y:S01]  /*0240*/  SHF.L.U32 R2, R5, R0, RZ ;  /* 0x0000000005027219 */ /* 0x000fe200000006ff */
[----:B------:R-:W-:Y:S01]  /*0250*/  ULEA UR5, UR6, UR5, 0x18 ;  /* 0x0000000506057291 */ /* 0x000fe2000f8ec0ff */
[----:B------:R-:W-:Y:S01]  /*0260*/  SHF.L.U32 R3, R4, R3, RZ ;  /* 0x0000000304037219 */ /* 0x000fe200000006ff */
[----:B------:R-:W-:-:S03]  /*0270*/  IMAD.SHL.U32 R0, R0, 0x20, RZ ;  /* 0x0000002000007824 */ /* 0x000fc600078e00ff */
[----:B------:R-:W-:-:S05]  /*0280*/  LOP3.LUT R2, R3, R2, RZ, 0xfc, !PT ;  /* 0x0000000203027212 */ /* 0x000fca00078efcff */
[----:B------:R1:W-:Y:S04]  /*0290*/  ATOMS.OR RZ, [UR5], R2 ;  /* 0x00000002ffff798c */ /* 0x0003e8000b000005 */
[----:B------:R1:W-:Y:S01]  /*02a0*/  STS [UR4], R0 ;  /* 0x00000000ff007988 */ /* 0x0003e20008000804 */
[----:B------:R-:W-:Y:S05]  /*02b0*/  BRA `(.L_x_2) ;  /* 0x0000000000107947 */ /* 0x000fea0003800000 */
.L_x_1:
[----:B------:R-:W-:Y:S02]  /*02c0*/  MOV R0, 0xffffffff ;  /* 0xffffffff00007802 */ /* 0x000fe40000000f00 */
[----:B------:R-:W-:-:S03]  /*02d0*/  MOV R2, 0x300 ;  /* 0x0000030000027802 */ /* 0x000fc60000000f00 */
[----:B------:R1:W-:Y:S04]  /*02e0*/  STS [UR4], R0 ;  /* 0x00000000ff007988 */ /* 0x0003e80008000804 */
[----:B01----:R-:W-:Y:S05]  /*02f0*/  CALL.REL.NOINC `($__internal_1_$__cuda_sm10x_tcgen05_guardrail_trap_phase_invalid_during_alloc) ;  /* 0x00000040004c7944 */ /* 0x003fea0003c00000 */
.L_x_2:
[----:B------:R-:W-:Y:S05]  /*0300*/  WARPSYNC.ALL ;  /* 0x0000000000007948 */ /* 0x000fea0003800000 */
[----:B------:R-:W-:Y:S01]  /*0310*/  NOP ;  /* 0x0000000000007918 */ /* 0x000fe20000000000 */
.L_x_0:
[----:B------:R-:W2:Y:S01]  /*0320*/  S2R R35, SR_TID.X ;  /* 0x0000000000237919 */ /* 0x000ea20000002100 */
[----:B------:R-:W3:Y:S01]  /*0330*/  S2UR UR11, SR_CTAID.Y ;  /* 0x00000000000b79c3 */ /* 0x000ee20000002600 */
[----:B------:R-:W3:Y:S01]  /*0340*/  LDCU.64 UR4, c[0x0][0x3b0] ;  /* 0x00007600ff0477ac */ /* 0x000ee20008000a00 */
[----:B------:R-:W4:Y:S01]  /*0350*/  S2R R57, SR_CTAID.X ;  /* 0x0000000000397919 */ /* 0x000f220000002500 */
[----:B------:R-:W-:Y:S01]  /*0360*/  UMOV UR14, 0x400 ;  /* 0x00000400000e7882 */ /* 0x000fe20000000000 */
[----:B------:R-:W1:Y:S04]  /*0370*/  LDCU.64 UR30, c[0x0][0x358] ;  /* 0x00006b00ff1e77ac */ /* 0x000e680008000a00 */
[----:B------:R-:W0:Y:S08]  /*0380*/  LDC.64 R6, c[0x0][0x380] ;  /* 0x0000e000ff067b82 */ /* 0x000e300000000a00 */
[----:B------:R-:W0:Y:S01]  /*0390*/  LDC R12, c[0x0][0x3b8] ;  /* 0x0000ee00ff0c7b82 */ /* 0x000e220000000800 */
[----:B---3--:R-:W-:-:S07]  /*03a0*/  UIMAD UR4, UR11, UR4, URZ ;  /* 0x000000040b0472a4 */ /* 0x008fce000f8e02ff */
[----:B------:R-:W3:Y:S01]  /*03b0*/  S2UR UR6, SR_CgaCtaId ;  /* 0x00000000000679c3 */ /* 0x000ee20000008800 */
[----:B------:R-:W-:Y:S01]  /*03c0*/  USHF.L.U32 UR7, UR4, 0x1, URZ ;  /* 0x0000000104077899 */ /* 0x000fe200080006ff */
[----:B--2---:R-:W-:Y:S02]  /*03d0*/  LOP3.LUT R10, R35, 0x3f, RZ, 0xc0, !PT ;  /* 0x0000003f230a7812 */ /* 0x004fe400078ec0ff */
[----:B------:R-:W-:-:S03]  /*03e0*/  SHF.R.U32.HI R5, RZ, 0x6, R35 ;  /* 0x00000006ff057819 */ /* 0x000fc60000011623 */
[----:B----4-:R-:W-:Y:S01]  /*03f0*/  IMAD R57, R57, 0x40, R10 ;  /* 0x0000004039397824 */ /* 0x010fe200078e020a */
[----:B------:R-:W-:-:S03]  /*0400*/  SGXT.U32 R5, R5, 0x1 ;  /* 0x000000010505781a */ /* 0x000fc60000000000 */
[----:B-1----:R-:W-:Y:S01]  /*0410*/  IMAD R0, R57, UR5, RZ ;  /* 0x0000000539007c24 */ /* 0x002fe2000f8e02ff */
[----:B------:R-:W-:Y:S01]  /*0420*/  UIMAD.WIDE UR4, UR4, 0x2, URZ ;  /* 0x00000002040478a5 */ /* 0x000fe2000f8e02ff */
[----:B0-----:R-:W-:-:S03]  /*0430*/  IMAD R5, R5, R12, RZ ;  /* 0x0000000c05057224 */ /* 0x001fc600078e02ff */
[C---:B------:R-:W-:Y:S01]  /*0440*/  SHF.L.U32 R3, R0.reuse, 0x1, RZ ;  /* 0x0000000100037819 */ /* 0x040fe200000006ff */
[----:B------:R-:W-:Y:S01]  /*0450*/  IMAD.HI R0, R0, 0x2, RZ ;  /* 0x0000000200007827 */ /* 0x000fe200078e02ff */
[----:B------:R-:W-:Y:S02]  /*0460*/  BAR.SYNC.DEFER_BLOCKING 0x0 ;  /* 0x0000000000007b1d */ /* 0x000fe40000010000 */
[----:B------:R-:W-:Y:S01]  /*0470*/  IADD3 R2, P1, P2, R3, UR7, R6 ;  /* 0x0000000703027c10 */ /* 0x000fe2000fa3e006 */
[----:B---3--:R-:W-:-:S03]  /*0480*/  ULEA UR14, UR6, UR14, 0x18 ;  /* 0x0000000e060e7291 */ /* 0x008fc6000f8ec0ff */
[----:B------:R-:W-:Y:S01]  /*0490*/  IADD3.X R3, PT, PT, R0, UR5, R7, P1, P2 ;  /* 0x0000000500037c10 */ /* 0x000fe20008fe4407 */
[C---:B------:R-:W-:Y:S01]  /*04a0*/  IMAD R7, R12.reuse, 0x2, R5 ;  /* 0x000000020c077824 */ /* 0x040fe200078e0205 */
[CC--:B------:R-:W-:Y:S01]  /*04b0*/  LEA R4, P1, R5.reuse, R2.reuse, 0x1 ;  /* 0x0000000205047211 */ /* 0x0c0fe200078208ff */
[----:B------:R-:W0:Y:S03]  /*04c0*/  LDCU UR4, c[0x0][0x3c8] ;  /* 0x00007900ff0477ac */ /* 0x000e260008000800 */
[C---:B------:R-:W-:Y:S02]  /*04d0*/  LEA R9, R12.reuse, R7, 0x1 ;  /* 0x000000070c097211 */ /* 0x040fe400078e08ff */
[----:B------:R-:W-:Y:S02]  /*04e0*/  LEA.HI.X.SX32 R5, R5, R3, 0x1, P1 ;  /* 0x0000000305057211 */ /* 0x000fe400008f0eff */
[-C--:B------:R-:W-:Y:S01]  /*04f0*/  LEA R14, P1, R9, R2.reuse, 0x1 ;  /* 0x00000002090e7211 */ /* 0x080fe200078208ff */
[----:B------:R-:W-:Y:S01]  /*0500*/  IMAD R11, R12, 0x2, R9 ;  /* 0x000000020c0b7824 */ /* 0x000fe200078e0209 */
[----:B------:R-:W-:-:S02]  /*0510*/  LEA R6, P2, R7, R2, 0x1 ;  /* 0x0000000207067211 */ /* 0x000fc400078408ff */
[----:B------:R-:W-:Y:S02]  /*0520*/  LEA.HI.X.SX32 R15, R9, R3, 0x1, P1 ;  /* 0x00000003090f7211 */ /* 0x000fe400008f0eff */
[CC--:B------:R-:W-:Y:S02]  /*0530*/  LEA R16, P1, R11.reuse, R2.reuse, 0x1 ;  /* 0x000000020b107211 */ /* 0x0c0fe400078208ff */
[C---:B------:R-:W-:Y:S01]  /*0540*/  LEA R9, R12.reuse, R11, 0x1 ;  /* 0x0000000b0c097211 */ /* 0x040fe200078e08ff */
[----:B------:R-:W1:Y:S01]  /*0550*/  LDS R34, [UR14] ;  /* 0x0000000eff227984 */ /* 0x000e620008000800 */
[-C--:B------:R-:W-:Y:S02]  /*0560*/  LEA.HI.X.SX32 R17, R11, R3.reuse, 0x1, P1 ;  /* 0x000000030b117211 */ /* 0x080fe400008f0eff */
[----:B------:R-:W-:Y:S01]  /*0570*/  LEA.HI.X.SX32 R7, R7, R3, 0x1, P2 ;  /* 0x0000000307077211 */ /* 0x000fe200010f0eff */
[----:B------:R-:W-:Y:S01]  /*0580*/  BAR.SYNC.DEFER_BLOCKING 0x0 ;  /* 0x0000000000007b1d */ /* 0x000fe20000010000 */
[----:B------:R-:W-:Y:S01]  /*0590*/  IMAD R11, R12, 0x2, R9 ;  /* 0x000000020c0b7824 */ /* 0x000fe200078e0209 */
[----:B------:R-:W-:-:S04]  /*05a0*/  LEA R8, P1, R9, R2, 0x1 ;  /* 0x0000000209087211 */ /* 0x000fc800078208ff */
[C---:B------:R-:W-:Y:S02]  /*05b0*/  LEA R13, R12.reuse, R11, 0x1 ;  /* 0x0000000b0c0d7211 */ /* 0x040fe400078e08ff */
[----:B------:R-:W-:Y:S02]  /*05c0*/  LEA.HI.X.SX32 R9, R9, R3, 0x1, P1 ;  /* 0x0000000309097211 */ /* 0x000fe400008f0eff */
[----:B------:R-:W-:Y:S01]  /*05d0*/  LEA R18, P1, R11, R2, 0x1 ;  /* 0x000000020b127211 */ /* 0x000fe200078208ff */
[----:B------:R-:W-:-:S03]  /*05e0*/  IMAD R23, R12, 0x2, R13 ;  /* 0x000000020c177824 */ /* 0x000fc600078e020d */
[----:B------:R-:W-:Y:S02]  /*05f0*/  LEA.HI.X.SX32 R19, R11, R3, 0x1, P1 ;  /* 0x000000030b137211 */ /* 0x000fe400008f0eff */
[C---:B------:R-:W-:Y:S02]  /*0600*/  LEA R20, P1, R13.reuse, R2, 0x1 ;  /* 0x000000020d147211 */ /* 0x040fe400078208ff */
[----:B------:R-:W-:Y:S02]  /*0610*/  LEA R25, R12, R23, 0x1 ;  /* 0x000000170c197211 */ /* 0x000fe400078e08ff */
[----:B------:R-:W-:-:S03]  /*0620*/  LEA.HI.X.SX32 R21, R13, R3, 0x1, P1 ;  /* 0x000000030d157211 */ /* 0x000fc600008f0eff */
[----:B------:R-:W-:Y:S01]  /*0630*/  IMAD R13, R12, 0x2, R25 ;  /* 0x000000020c0d7824 */ /* 0x000fe200078e0219 */
[----:B------:R2:W5:Y:S01]  /*0640*/  LDG.E.U16 R0, desc[UR30][R14.64] ;  /* 0x0000001e0e007981 */ /* 0x000562000c1e1500 */
[----:B------:R-:W-:-:S03]  /*0650*/  LEA R24, P1, R25, R2, 0x1 ;  /* 0x0000000219187211 */ /* 0x000fc600078208ff */
[----:B------:R-:W5:Y:S01]  /*0660*/  LDG.E.U16 R5, desc[UR30][R4.64] ;  /* 0x0000001e04057981 */ /* 0x000f62000c1e1500 */
[----:B------:R-:W-:-:S03]  /*0670*/  LEA R22, P2, R23, R2, 0x1 ;  /* 0x0000000217167211 */ /* 0x000fc600078408ff */
[----:B------:R3:W5:Y:S01]  /*0680*/  LDG.E.U16 R11, desc[UR30][R18.64] ;  /* 0x0000001e120b7981 */ /* 0x000762000c1e1500 */
[C---:B--2---:R-:W-:Y:S02]  /*0690*/  LEA R15, R12.reuse, R13, 0x1 ;  /* 0x0000000d0c0f7211 */ /* 0x044fe400078e08ff */
[----:B------:R-:W-:Y:S01]  /*06a0*/  LEA.HI.X.SX32 R25, R25, R3, 0x1, P1 ;  /* 0x0000000319197211 */ /* 0x000fe200008f0eff */
[----:B------:R-:W5:Y:S02]  /*06b0*/  LDG.E.U16 R7, desc[UR30][R6.64] ;  /* 0x0000001e06077981 */ /* 0x000f64000c1e1500 */
[C---:B------:R-:W-:Y:S02]  /*06c0*/  IMAD R29, R12.reuse, 0x2, R15 ;  /* 0x000000020c1d7824 */ /* 0x040fe400078e020f */
[----:B------:R2:W5:Y:S03]  /*06d0*/  LDG.E.U16 R4, desc[UR30][R16.64] ;  /* 0x0000001e10047981 */ /* 0x000566000c1e1500 */
[----:B---3--:R-:W-:Y:S01]  /*06e0*/  LEA R19, R12, R29, 0x1 ;  /* 0x0000001d0c137211 */ /* 0x008fe200078e08ff */
[----:B------:R-:W5:Y:S01]  /*06f0*/  LDG.E.U16 R9, desc[UR30][R8.64] ;  /* 0x0000001e08097981 */ /* 0x000f62000c1e1500 */
[----:B------:R-:W-:-:S03]  /*0700*/  LEA.HI.X.SX32 R23, R23, R3, 0x1, P2 ;  /* 0x0000000317177211 */ /* 0x000fc600010f0eff */
[----:B------:R3:W5:Y:S01]  /*0710*/  LDG.E.U16 R6, desc[UR30][R20.64] ;  /* 0x0000001e14067981 */ /* 0x000762000c1e1500 */
[----:B--2---:R-:W-:-:S04]  /*0720*/  LEA R16, P1, R13, R2, 0x1 ;  /* 0x000000020d107211 */ /* 0x004fc800078208ff */
[-C--:B------:R-:W-:Y:S01]  /*0730*/  LEA.HI.X.SX32 R17, R13, R3.reuse, 0x1, P1 ;  /* 0x000000030d117211 */ /* 0x080fe200008f0eff */
[----:B------:R2:W5:Y:S01]  /*0740*/  LDG.E.U16 R8, desc[UR30][R22.64] ;  /* 0x0000001e16087981 */ /* 0x000562000c1e1500 */
[-C--:B------:R-:W-:Y:S01]  /*0750*/  LEA R26, P1, R15, R2.reuse, 0x1 ;  /* 0x000000020f1a7211 */ /* 0x080fe200078208ff */
[C---:B---3--:R-:W-:Y:S01]  /*0760*/  IMAD R21, R12.reuse, 0x2, R19 ;  /* 0x000000020c157824 */ /* 0x048fe200078e0213 */
[-C--:B------:R-:W-:Y:S01]  /*0770*/  LEA R28, P2, R29, R2.reuse, 0x1 ;  /* 0x000000021d1c7211 */ /* 0x080fe200078408ff */
[----:B------:R-:W5:Y:S01]  /*0780*/  LDG.E.U16 R13, desc[UR30][R24.64] ;  /* 0x0000001e180d7981 */ /* 0x000f62000c1e1500 */
[----:B------:R-:W-:Y:S02]  /*0790*/  LEA.HI.X.SX32 R27, R15, R3, 0x1, P1 ;  /* 0x000000030f1b7211 */ /* 0x000fe400008f0eff */
[----:B------:R-:W-:Y:S01]  /*07a0*/  LEA R30, P1, R19, R2, 0x1 ;  /* 0x00000002131e7211 */ /* 0x000fe200078208ff */
[----:B------:R3:W5:Y:S01]  /*07b0*/  LDG.E.U16 R15, desc[UR30][R16.64] ;  /* 0x0000001e100f7981 */ /* 0x000762000c1e1500 */
[----:B--2---:R-:W-:-:S02]  /*07c0*/  LEA R23, R12, R21, 0x1 ;  /* 0x000000150c177211 */ /* 0x004fc400078e08ff */
[-C--:B------:R-:W-:Y:S01]  /*07d0*/  LEA.HI.X.SX32 R31, R19, R3.reuse, 0x1, P1 ;  /* 0x00000003131f7211 */ /* 0x080fe200008f0eff */
[----:B------:R-:W5:Y:S01]  /*07e0*/  LDG.E.U16 R14, desc[UR30][R26.64] ;  /* 0x0000001e1a0e7981 */ /* 0x000f62000c1e1500 */
[-C--:B------:R-:W-:Y:S01]  /*07f0*/  LEA R32, P1, R21, R2.reuse, 0x1 ;  /* 0x0000000215207211 */ /* 0x080fe200078208ff */
[----:B------:R-:W-:Y:S01]  /*0800*/  IMAD R18, R12, 0x2, R23 ;  /* 0x000000020c127824 */ /* 0x000fe200078e0217 */
[-C--:B------:R-:W-:Y:S01]  /*0810*/  LEA.HI.X.SX32 R29, R29, R3.reuse, 0x1, P2 ;  /* 0x000000031d1d7211 */ /* 0x080fe200010f0eff */
[----:B------:R-:W5:Y:S01]  /*0820*/  LDG.E.U16 R19, desc[UR30][R30.64] ;  /* 0x0000001e1e137981 */ /* 0x000f62000c1e1500 */
[----:B------:R-:W-:Y:S01]  /*0830*/  LEA.HI.X.SX32 R33, R21, R3, 0x1, P1 ;  /* 0x0000000315217211 */ /* 0x000fe200008f0eff */
[----:B---3--:R-:W2:Y:S01]  /*0840*/  LDC.64 R16, c[0x0][0x388] ;  /* 0x0000e200ff107b82 */ /* 0x008ea20000000a00 */
[-C--:B------:R-:W-:Y:S01]  /*0850*/  LEA R36, P2, R23, R2.reuse, 0x1 ;  /* 0x0000000217247211 */ /* 0x080fe200078408ff */
[----:B------:R3:W5:Y:S01]  /*0860*/  LDG.E.U16 R12, desc[UR30][R28.64] ;  /* 0x0000001e1c0c7981 */ /* 0x000762000c1e1500 */
[----:B------:R-:W-:-:S02]  /*0870*/  LEA R38, P1, R18, R2, 0x1 ;  /* 0x0000000212267211 */ /* 0x000fc400078208ff */
[-C--:B------:R-:W-:Y:S01]  /*0880*/  LEA.HI.X.SX32 R37, R23, R3.reuse, 0x1, P2 ;  /* 0x0000000317257211 */ /* 0x080fe200010f0eff */
[----:B------:R4:W5:Y:S01]  /*0890*/  LDG.E.U16 R21, desc[UR30][R32.64] ;  /* 0x0000001e20157981 */ /* 0x000962000c1e1500 */
[----:B------:R-:W-:Y:S02]  /*08a0*/  LEA.HI.X.SX32 R39, R18, R3, 0x1, P1 ;  /* 0x0000000312277211 */ /* 0x000fe400008f0eff */
[----:B------:R-:W1:Y:S01]  /*08b0*/  LDC.64 R2, c[0x0][0x3c0] ;  /* 0x0000f000ff027b82 */ /* 0x000e620000000a00 */
[----:B------:R-:W-:Y:S01]  /*08c0*/  SHF.R.U32.HI R23, RZ, 0x5, R35 ;  /* 0x00000005ff177819 */ /* 0x000fe20000011623 */
[----:B------:R0:W5:Y:S03]  /*08d0*/  LDG.E.U16 R18, desc[UR30][R36.64] ;  /* 0x0000001e24127981 */ /* 0x000166000c1e1500 */
[----:B------:R-:W-:Y:S01]  /*08e0*/  SGXT.U32 R23, R23, 0x2 ;  /* 0x000000021717781a */ /* 0x000fe20000000000 */
[----:B------:R1:W5:Y:S01]  /*08f0*/  LDG.E.U16 R20, desc[UR30][R38.64] ;  /* 0x0000001e26147981 */ /* 0x000362000c1e1500 */
[----:B------:R-:W-:-:S02]  /*0900*/  LOP3.LUT R24, R35, 0x1f, RZ, 0xc0, !PT ;  /* 0x0000001f23187812 */ /* 0x000fc400078ec0ff */
[----:B------:R-:W-:-:S03]  /*0910*/  SHF.R.S32.HI R25, RZ, 0x6, R35 ;  /* 0x00000006ff197819 */ /* 0x000fc60000011423 */
[----:B0-----:R-:W-:Y:S01]  /*0920*/  IMAD R22, R24, UR4, RZ ;  /* 0x0000000418167c24 */ /* 0x001fe2000f8e02ff */
[----:B---3--:R-:W-:Y:S02]  /*0930*/  SHF.L.U32 R29, R10, 0x1, RZ ;  /* 0x000000010a1d7819 */ /* 0x008fe400000006ff */
[----:B------:R-:W-:Y:S01]  /*0940*/  SGXT R10, R25, 0x1 ;  /* 0x00000001190a781a */ /* 0x000fe20000000200 */
[----:B-1----:R-:W-:Y:S02]  /*0950*/  IMAD R28, R23, R3, RZ ;  /* 0x00000003171c7224 */ /* 0x002fe400078e02ff */
[----:B------:R-:W-:Y:S02]  /*0960*/  IMAD R2, R2, UR11, RZ ;  /* 0x0000000b02027c24 */ /* 0x000fe4000f8e02ff */
[----:B------:R-:W-:Y:S01]  /*0970*/  IMAD R30, R3, 0x4, R28 ;  /* 0x00000004031e7824 */ /* 0x000fe200078e021c */
[----:B------:R-:W-:Y:S01]  /*0980*/  SHF.L.U32 R26, R22, 0x1, RZ ;  /* 0x00000001161a7819 */ /* 0x000fe200000006ff */
[----:B------:R-:W-:-:S03]  /*0990*/  IMAD.SHL.U32 R25, R2, 0x2, RZ ;  /* 0x0000000202197824 */ /* 0x000fc600078e00ff */
[----:B----4-:R-:W-:Y:S02]  /*09a0*/  LEA R32, R3, R30, 0x2 ;  /* 0x0000001e03207211 */ /* 0x010fe400078e10ff */
[----:B--2---:R-:W-:Y:S01]  /*09b0*/  IADD3 R25, P1, P2, R26, R16, R25 ;  /* 0x000000101a197210 */ /* 0x004fe20007a3e019 */
[----:B------:R-:W-:-:S04]  /*09c0*/  IMAD.HI R27, R22, 0x2, RZ ;  /* 0x00000002161b7827 */ /* 0x000fc800078e02ff */
[----:B------:R-:W-:Y:S02]  /*09d0*/  IMAD R16, R3, 0x4, R32 ;  /* 0x0000000403107824 */ /* 0x000fe400078e0220 */
[----:B------:R-:W-:Y:S01]  /*09e0*/  IMAD.HI R22, R2, 0x2, RZ ;  /* 0x0000000202167827 */ /* 0x000fe200078e02ff */
[----:B------:R-:W-:Y:S02]  /*09f0*/  LOP3.LUT R2, R29, 0x90, R10, 0x78, !PT ;  /* 0x000000901d027812 */ /* 0x000fe400078e780a */
[----:B------:R-:W-:Y:S02]  /*0a00*/  LEA R10, R3, R16, 0x2 ;  /* 0x00000010030a7211 */ /* 0x000fe400078e10ff */
[----:B------:R-:W-:-:S03]  /*0a10*/  IADD3.X R17, PT, PT, R27, R17, R22, P1, P2 ;  /* 0x000000111b117210 */ /* 0x000fc60000fe4416 */
[C---:B------:R-:W-:Y:S01]  /*0a20*/  IMAD R22, R3.reuse, 0x4, R10 ;  /* 0x0000000403167824 */ /* 0x040fe200078e020a */
[-C--:B------:R-:W-:Y:S02]  /*0a30*/  LEA R54, P1, R28, R25.reuse, 0x1 ;  /* 0x000000191c367211 */ /* 0x080fe400078208ff */
[----:B------:R-:W-:Y:S02]  /*0a40*/  LEA R48, P3, R16, R25, 0x1 ;  /* 0x0000001910307211 */ /* 0x000fe400078608ff */
[C---:B------:R-:W-:Y:S02]  /*0a50*/  LEA R26, R3.reuse, R22, 0x2 ;  /* 0x00000016031a7211 */ /* 0x040fe400078e10ff */
[-C--:B------:R-:W-:Y:S02]  /*0a60*/  LEA.HI.X.SX32 R55, R28, R17.reuse, 0x1, P1 ;  /* 0x000000111c377211 */ /* 0x080fe400008f0eff */
[----:B------:R-:W-:Y:S01]  /*0a70*/  LEA.HI.X.SX32 R49, R16, R17, 0x1, P3 ;  /* 0x0000001110317211 */ /* 0x000fe200018f0eff */
[----:B------:R-:W-:Y:S01]  /*0a80*/  IMAD R16, R3, 0x4, R26 ;  /* 0x0000000403107824 */ /* 0x000fe200078e021a */
[----:B------:R-:W-:-:S02]  /*0a90*/  LEA R52, P2, R30, R25, 0x1 ;  /* 0x000000191e347211 */ /* 0x000fc400078408ff */
[----:B------:R-:W-:Y:S02]  /*0aa0*/  LEA R50, P1, R32, R25, 0x1 ;  /* 0x0000001920327211 */ /* 0x000fe400078208ff */
[----:B------:R-:W-:Y:S02]  /*0ab0*/  SHF.R.U32.HI R31, RZ, 0x5, R35 ;  /* 0x00000005ff1f7819 */ /* 0x000fe40000011623 */
[-C--:B------:R-:W-:Y:S02]  /*0ac0*/  LEA.HI.X.SX32 R53, R30, R17.reuse, 0x1, P2 ;  /* 0x000000111e357211 */ /* 0x080fe400010f0eff */
[----:B------:R-:W-:Y:S02]  /*0ad0*/  LEA.HI.X.SX32 R51, R32, R17, 0x1, P1 ;  /* 0x0000001120337211 */ /* 0x000fe400008f0eff */
[-C--:B------:R-:W-:Y:S02]  /*0ae0*/  LEA R46, P1, R10, R25.reuse, 0x1 ;  /* 0x000000190a2e7211 */ /* 0x080fe400078208ff */
[----:B------:R-:W-:-:S02]  /*0af0*/  LEA R44, P2, R22, R25, 0x1 ;  /* 0x00000019162c7211 */ /* 0x000fc400078408ff */
[-C--:B------:R-:W-:Y:S02]  /*0b00*/  LEA R42, P3, R26, R25.reuse, 0x1 ;  /* 0x000000191a2a7211 */ /* 0x080fe400078608ff */
[----:B------:R-:W-:Y:S02]  /*0b10*/  LEA R40, P4, R16, R25, 0x1 ;  /* 0x0000001910287211 */ /* 0x000fe400078808ff */
[----:B------:R-:W-:Y:S02]  /*0b20*/  R2UR UR24, R31 ;  /* 0x000000001f1872ca */ /* 0x000fe400000e0000 */
[----:B------:R-:W-:Y:S02]  /*0b30*/  R2UR UR15, R34 ;  /* 0x00000000220f72ca */ /* 0x000fe400000e0000 */
[-C--:B------:R-:W-:Y:S02]  /*0b40*/  LEA.HI.X.SX32 R47, R10, R17.reuse, 0x1, P1 ;  /* 0x000000110a2f7211 */ /* 0x080fe400008f0eff */
[----:B------:R-:W-:-:S02]  /*0b50*/  LEA.HI.X.SX32 R45, R22, R17, 0x1, P2 ;  /* 0x00000011162d7211 */ /* 0x000fc400010f0eff */
[-C--:B------:R-:W-:Y:S02]  /*0b60*/  LEA.HI.X.SX32 R43, R26, R17.reuse, 0x1, P3 ;  /* 0x000000111a2b7211 */ /* 0x080fe400018f0eff */
[----:B------:R-:W-:Y:S02]  /*0b70*/  LEA.HI.X.SX32 R41, R16, R17, 0x1, P4 ;  /* 0x0000001110297211 */ /* 0x000fe400020f0eff */
[----:B------:R-:W-:Y:S01]  /*0b80*/  LOP3.LUT R58, R2, 0x20, RZ, 0x3c, !PT ;  /* 0x00000020023a7812 */ /* 0x000fe200078e3cff */
[----:B------:R-:W-:Y:S06]  /*0b90*/  @P0 BRA `(.L_x_5) ;  /* 0x0000000000180947 */ /* 0x000fec0003800000 */
[----:B------:R-:W-:Y:S01]  /*0ba0*/  ELECT P1, URZ, PT ;  /* 0x0000000000ff782f */ /* 0x000fe20003820000 */
[----:B------:R-:W-:Y:S01]  /*0bb0*/  HFMA2 R10, -RZ, RZ, 0, 5.9604644775390625e-08 ;  /* 0x00000001ff0a7431 */ /* 0x000fe200000001ff */
[----:B------:R-:W-:Y:S01]  /*0bc0*/  UMOV UR4, 0x40 ;  /* 0x0000004000047882 */ /* 0x000fe20000000000 */
[----:B------:R-:W-:Y:S01]  /*0bd0*/  UVIRTCOUNT.DEALLOC.SMPOOL 0x80 ;  /* 0x000000800000784c */ /* 0x000fe20000000000 */
[----:B------:R-:W-:-:S09]  /*0be0*/  ULEA UR4, UR6, UR4, 0x18 ;  /* 0x0000000406047291 */ /* 0x000fd2000f8ec0ff */
[----:B------:R0:W-:Y:S03]  /*0bf0*/  @P1 STS.U8 [UR4], R10 ;  /* 0x0000000aff001988 */ /* 0x0001e60008000004 */
.L_x_5:
[----:B------:R-:W-:Y:S01]  /*0c00*/  USHF.L.U32 UR4, UR24, 0x15, URZ ;  /* 0x0000001518047899 */ /* 0x000fe200080006ff */
[C---:B------:R-:W-:Y:S01]  /*0c10*/  LOP3.LUT R17, R2.reuse, 0x40, RZ, 0x3c, !PT ;  /* 0x0000004002117812 */ /* 0x040fe200078e3cff */
[----:B-----5:R1:W-:Y:S01]  /*0c20*/  STS.U16 [R2+UR14], R5 ;  /* 0x0000000502007988 */ /* 0x0203e2000800040e */
[----:B------:R-:W-:Y:S01]  /*0c30*/  LOP3.LUT R25, R2, 0x60, RZ, 0x3c, !PT ;  /* 0x0000006002197812 */ /* 0x000fe200078e3cff */
[----:B------:R-:W-:Y:S01]  /*0c40*/  ULOP3.LUT UR4, UR4, 0x600000, URZ, 0xc0, !UPT ;  /* 0x0060000004047892 */ /* 0x000fe2000f8ec0ff */
[----:B------:R-:W-:Y:S01]  /*0c50*/  LOP3.LUT P1, RZ, R35, 0x7f, RZ, 0xc0, !PT ;  /* 0x0000007f23ff7812 */ /* 0x000fe2000782c0ff */
[----:B------:R2:W-:Y:S01]  /*0c60*/  STS.U16 [R2+UR14+0x400], R9 ;  /* 0x0004000902007988 */ /* 0x0005e2000800040e */
[----:B------:R-:W-:Y:S01]  /*0c70*/  UMOV UR5, 0x1 ;  /* 0x0000000100057882 */ /* 0x000fe20000000000 */
[----:B------:R-:W-:Y:S02]  /*0c80*/  UIADD3 UR16, UPT, UPT, UR15, UR4, URZ ;  /* 0x000000040f107290 */ /* 0x000fe4000fffe0ff */
[----:B------:R3:W-:Y:S01]  /*0c90*/  STS.U16 [R2+UR14+0x800], R13 ;  /* 0x0008000d02007988 */ /* 0x0007e2000800040e */
[----:B------:R-:W-:Y:S01]  /*0ca0*/  UIADD3 UR18, UPT, UPT, UR14, 0x2800, URZ ;  /* 0x000028000e127890 */ /* 0x000fe2000fffe0ff */
[----:B-1----:R-:W-:Y:S01]  /*0cb0*/  PRMT R5, RZ, 0x7610, R5 ;  /* 0x00007610ff057816 */ /* 0x002fe20000000005 */
[----:B------:R-:W1:Y:S01]  /*0cc0*/  LDCU UR19, c[0x0][0x3f0] ;  /* 0x00007e00ff1377ac */ /* 0x000e620008000800 */
[----:B------:R4:W-:Y:S01]  /*0cd0*/  STS.U16 [R2+UR14+0xc00], R19 ;  /* 0x000c001302007988 */ /* 0x0009e2000800040e */
[----:B--2---:R-:W-:-:S03]  /*0ce0*/  PRMT R9, RZ, 0x7610, R9 ;  /* 0x00007610ff097816 */ /* 0x004fc60000000009 */
[----:B------:R2:W-:Y:S01]  /*0cf0*/  STS.U16 [R58+UR14+0x100], R7 ;  /* 0x000100073a007988 */ /* 0x0005e2000800040e */
[----:B------:R-:W-:Y:S01]  /*0d00*/  VOTEU.ALL UP0, P1 ;  /* 0x0000000000ff7886 */ /* 0x000fe20000800000 */
[----:B------:R-:W-:Y:S01]  /*0d10*/  VOTEU.ALL UP1, P1 ;  /* 0x0000000000ff7886 */ /* 0x000fe20000820000 */
[----:B---3--:R-:W-:Y:S01]  /*0d20*/  PRMT R13, RZ, 0x7610, R13 ;  /* 0x00007610ff0d7816 */ /* 0x008fe2000000000d */
[----:B------:R3:W-:Y:S02]  /*0d30*/  STS.U16 [R58+UR14+0x500], R11 ;  /* 0x0005000b3a007988 */ /* 0x0007e4000800040e */
[----:B------:R-:W-:-:S04]  /*0d40*/  @!UP0 UIADD3 UR6, UPT, UPT, -UR5, 0x100000, URZ ;  /* 0x0010000005068890 */ /* 0x000fc8000fffe1ff */
[----:B------:R-:W-:Y:S02]  /*0d50*/  @!UP0 USHF.L.U32 UR7, UR6, 0xb, URZ ;  /* 0x0000000b06078899 */ /* 0x000fe400080006ff */
[----:B------:R-:W-:Y:S01]  /*0d60*/  @!UP0 USHF.L.U32 UR6, UR6, 0x1, URZ ;  /* 0x0000000106068899 */ /* 0x000fe200080006ff */
[----:B------:R0:W-:Y:S01]  /*0d70*/  STS.U16 [R58+UR14+0x900], R15 ;  /* 0x0009000f3a007988 */ /* 0x0001e2000800040e */
[----:B----4-:R-:W-:Y:S02]  /*0d80*/  PRMT R19, RZ, 0x7610, R19 ;  /* 0x00007610ff137816 */ /* 0x010fe40000000013 */
[----:B--2---:R-:W-:Y:S01]  /*0d90*/  PRMT R7, RZ, 0x7610, R7 ;  /* 0x00007610ff077816 */ /* 0x004fe20000000007 */
[----:B------:R-:W-:Y:S01]  /*0da0*/  STS.U16 [R58+UR14+0xd00], R21 ;  /* 0x000d00153a007988 */ /* 0x000fe2000800040e */
[----:B-1----:R-:W-:Y:S02]  /*0db0*/  ISETP.LT.AND P2, PT, RZ, UR19, PT ;  /* 0x00000013ff007c0c */ /* 0x002fe4000bf41270 */
[----:B---3--:R-:W-:Y:S01]  /*0dc0*/  PRMT R11, RZ, 0x7610, R11 ;  /* 0x00007610ff0b7816 */ /* 0x008fe2000000000b */
[----:B------:R-:W-:Y:S01]  /*0dd0*/  STS.U16 [R17+UR14+0x200], R0 ;  /* 0x0002000011007988 */ /* 0x000fe2000800040e */
[----:B0-----:R-:W-:-:S03]  /*0de0*/  PRMT R15, RZ, 0x7610, R15 ;  /* 0x00007610ff0f7816 */ /* 0x001fc6000000000f */
[----:B------:R-:W-:Y:S04]  /*0df0*/  STS.U16 [R17+UR14+0x600], R6 ;  /* 0x0006000611007988 */ /* 0x000fe8000800040e */
[----:B------:R-:W-:Y:S04]  /*0e00*/  STS.U16 [R17+UR14+0xa00], R14 ;  /* 0x000a000e11007988 */ /* 0x000fe8000800040e */
[----:B------:R0:W-:Y:S04]  /*0e10*/  STS.U16 [R17+UR14+0xe00], R18 ;  /* 0x000e001211007988 */ /* 0x0001e8000800040e */
[----:B------:R1:W-:Y:S04]  /*0e20*/  STS.U16 [R25+UR14+0x300], R4 ;  /* 0x0003000419007988 */ /* 0x0003e8000800040e */
[----:B------:R1:W-:Y:S01]  /*0e30*/  STS.U16 [R25+UR14+0x700], R8 ;  /* 0x0007000819007988 */ /* 0x0003e2000800040e */
[----:B0-----:R-:W-:-:S03]  /*0e40*/  PRMT R17, RZ, 0x7610, R17 ;  /* 0x00007610ff117816 */ /* 0x001fc60000000011 */
[----:B------:R1:W-:Y:S04]  /*0e50*/  STS.U16 [R25+UR14+0xb00], R12 ;  /* 0x000b000c19007988 */ /* 0x0003e8000800040e */
[----:B------:R1:W-:Y:S01]  /*0e60*/  STS.U16 [R25+UR14+0xf00], R20 ;  /* 0x000f001419007988 */ /* 0x0003e2000800040e */
[----:B------:R-:W-:Y:S01]  /*0e70*/  STTM.16dp32bit_t0_t15.x16 tmem[UR16], RZ ;  /* 0x000000ff000079ed */ /* 0x000fe20008a00010 */
[----:B------:R-:W-:Y:S01]  /*0e80*/  STTM.16dp32bit_t16_t31.x16 tmem[UR16+0x10], RZ ;  /* 0x000010ff000079ed */ /* 0x000fe20008a20010 */
[----:B------:R-:W0:Y:S02]  /*0e90*/  FENCE.VIEW.ASYNC.T ;  /* 0x00000000000073c6 */ /* 0x000e240000000200 */
[----:B0-----:R-:W-:Y:S06]  /*0ea0*/  BAR.SYNC.DEFER_BLOCKING 0x0 ;  /* 0x0000000000007b1d */ /* 0x001fec0000010000 */
[----:B------:R-:W0:Y:S02]  /*0eb0*/  FENCE.VIEW.ASYNC.S ;  /* 0x00000000000073c6 */ /* 0x000e240000000000 */
[----:B0-----:R0:W2:Y:S02]  /*0ec0*/  @!UP1 SYNCS.EXCH.64 URZ, [UR18], UR6 ;  /* 0x0000000612ff95b2 */ /* 0x0010a40008000100 */
[----:B--2---:R-:W-:Y:S06]  /*0ed0*/  BAR.SYNC.DEFER_BLOCKING 0x0 ;  /* 0x0000000000007b1d */ /* 0x004fec0000010000 */
[----:B------:R-:W2:Y:S04]  /*0ee0*/  @P2 LDG.E.U16 R5, desc[UR30][R54.64] ;  /* 0x0000001e36052981 */ /* 0x000ea8000c1e1500 */
[----:B------:R-:W3:Y:S04]  /*0ef0*/  @P2 LDG.E.U16 R9, desc[UR30][R50.64] ;  /* 0x0000001e32092981 */ /* 0x000ee8000c1e1500 */
[----:B------:R-:W4:Y:S04]  /*0f00*/  @P2 LDG.E.U16 R13, desc[UR30][R46.64] ;  /* 0x0000001e2e0d2981 */ /* 0x000f28000c1e1500 */
[----:B------:R-:W4:Y:S04]  /*0f10*/  @P2 LDG.E.U16 R17, desc[UR30][R42.64] ;  /* 0x0000001e2a112981 */ /* 0x000f28000c1e1500 */
[----:B------:R-:W4:Y:S04]  /*0f20*/  @P2 LDG.E.U16 R7, desc[UR30][R52.64] ;  /* 0x0000001e34072981 */ /* 0x000f28000c1e1500 */
[----:B------:R-:W4:Y:S04]  /*0f30*/  @P2 LDG.E.U16 R11, desc[UR30][R48.64] ;  /* 0x0000001e300b2981 */ /* 0x000f28000c1e1500 */
[----:B------:R-:W4:Y:S04]  /*0f40*/  @P2 LDG.E.U16 R15, desc[UR30][R44.64] ;  /* 0x0000001e2c0f2981 */ /* 0x000f28000c1e1500 */
[----:B------:R-:W4:Y:S01]  /*0f50*/  @P2 LDG.E.U16 R19, desc[UR30][R40.64] ;  /* 0x0000001e28132981 */ /* 0x000f22000c1e1500 */
[----:B0-----:R-:W-:-:S04]  /*0f60*/  @!UP0 UIADD3 UR6, UPT, UPT, -UR5, 0x100000, URZ ;  /* 0x0010000005068890 */ /* 0x001fc8000fffe1ff */
[----:B------:R-:W-:Y:S02]  /*0f70*/  @!UP0 USHF.L.U32 UR7, UR6, 0xb, URZ ;  /* 0x0000000b06078899 */ /* 0x000fe400080006ff */
[----:B------:R-:W-:Y:S01]  /*0f80*/  @!UP0 USHF.L.U32 UR6, UR6, 0x1, URZ ;  /* 0x0000000106068899 */ /* 0x000fe200080006ff */
[----:B------:R-:W-:Y:S01]  /*0f90*/  VOTEU.ALL UP1, P1 ;  /* 0x0000000000ff7886 */ /* 0x000fe20000820000 */
[----:B------:R-:W-:-:S04]  /*0fa0*/  @!UP0 UIADD3 UR4, UPT, UPT, -UR5, 0x100000, URZ ;  /* 0x0010000005048890 */ /* 0x000fc8000fffe1ff */
[----:B------:R-:W-:Y:S02]  /*0fb0*/  @!UP0 USHF.L.U32 UR5, UR4, 0xb, URZ ;  /* 0x0000000b04058899 */ /* 0x000fe400080006ff */
[----:B------:R-:W-:Y:S02]  /*0fc0*/  @!UP0 USHF.L.U32 UR4, UR4, 0x1, URZ ;  /* 0x0000000104048899 */ /* 0x000fe400080006ff */
[----:B------:R-:W-:Y:S01]  /*0fd0*/  UIADD3 UR10, UPT, UPT, UR14, 0x1800, URZ ;  /* 0x000018000e0a7890 */ /* 0x000fe2000fffe0ff */
[----:B------:R-:W-:Y:S01]  /*0fe0*/  ISETP.EQ.U32.AND P3, PT, RZ, UR24, P2 ;  /* 0x00000018ff007c0c */ /* 0x000fe20009762070 */
[----:B------:R-:W-:Y:S01]  /*0ff0*/  UIADD3 UR17, UPT, UPT, UR15, 0x100000, URZ ;  /* 0x001000000f117890 */ /* 0x000fe2000fffe0ff */
[----:B------:R1:W0:Y:S01]  /*1000*/  @!UP1 SYNCS.EXCH.64 URZ, [UR14+0x2808], UR6 ;  /* 0x002808060eff95b2 */ /* 0x0002220008000100 */
[----:B------:R-:W-:Y:S01]  /*1010*/  VOTEU.ALL UP1, P1 ;  /* 0x0000000000ff7886 */ /* 0x000fe20000820000 */
[----:B--2---:R1:W-:Y:S04]  /*1020*/  STS.U16 [R2+UR14+0x1000], R5 ;  /* 0x0010000502007988 */ /* 0x0043e8000800040e */
[----:B---3--:R1:W-:Y:S04]  /*1030*/  STS.U16 [R2+UR14+0x1200], R9 ;  /* 0x0012000902007988 */ /* 0x0083e8000800040e */
[----:B----4-:R1:W-:Y:S04]  /*1040*/  STS.U16 [R2+UR14+0x1400], R13 ;  /* 0x0014000d02007988 */ /* 0x0103e8000800040e */
[----:B------:R1:W-:Y:S04]  /*1050*/  STS.U16 [R2+UR14+0x1600], R17 ;  /* 0x0016001102007988 */ /* 0x0003e8000800040e */
[----:B------:R1:W-:Y:S04]  /*1060*/  STS.U16 [R58+UR14+0x1100], R7 ;  /* 0x001100073a007988 */ /* 0x0003e8000800040e */
[----:B------:R1:W-:Y:S04]  /*1070*/  STS.U16 [R58+UR14+0x1300], R11 ;  /* 0x0013000b3a007988 */ /* 0x0003e8000800040e */
[----:B------:R1:W-:Y:S04]  /*1080*/  STS.U16 [R58+UR14+0x1500], R15 ;  /* 0x0015000f3a007988 */ /* 0x0003e8000800040e */
[----:B------:R1:W-:Y:S01]  /*1090*/  STS.U16 [R58+UR14+0x1700], R19 ;  /* 0x001700133a007988 */ /* 0x0003e2000800040e */
[----:B0-----:R0:W-:Y:S06]  /*10a0*/  MEMBAR.ALL.CTA ;  /* 0x0000000000007992 */ /* 0x0011ec0000008000 */
[----:B0-----:R-:W-:Y:S04]  /*10b0*/  FENCE.VIEW.ASYNC.S ;  /* 0x00000000000073c6 */ /* 0x001fe80000000000 */
[----:B------:R-:W0:Y:S02]  /*10c0*/  FENCE.VIEW.ASYNC.S ;  /* 0x00000000000073c6 */ /* 0x000e240000000000 */
[----:B0-----:R1:W0:Y:S02]  /*10d0*/  @!UP1 SYNCS.EXCH.64 URZ, [UR14+0x1800], UR4 ;  /* 0x001800040eff95b2 */ /* 0x0012240008000100 */
[----:B0-----:R-:W-:Y:S06]  /*10e0*/  BAR.SYNC.DEFER_BLOCKING 0x0 ;  /* 0x0000000000007b1d */ /* 0x001fec0000010000 */
[----:B-1----:R-:W-:Y:S05]  /*10f0*/  @!P3 BRA `(.L_x_6) ;  /* 0x000000000068b947 */ /* 0x002fea0003800000 */
[----:B------:R-:W-:Y:S02]  /*1100*/  UIADD3 UR4, UPT, UPT, UR14, 0x1000, URZ ;  /* 0x000010000e047890 */ /* 0x000fe4000fffe0ff */
[----:B------:R-:W-:Y:S02]  /*1110*/  USHF.R.U32.HI UR6, URZ, 0x4, UR14 ;  /* 0x00000004ff067899 */ /* 0x000fe4000801160e */
[----:B------:R-:W-:Y:S02]  /*1120*/  USHF.R.U32.HI UR4, URZ, 0x4, UR4 ;  /* 0x00000004ff047899 */ /* 0x000fe40008011604 */
[----:B------:R-:W-:Y:S02]  /*1130*/  USGXT.U32 UR6, UR6, 0xe ;  /* 0x0000000e0606789a */ /* 0x000fe40008000000 */
[----:B------:R-:W-:Y:S01]  /*1140*/  USGXT.U32 UR8, UR4, 0xe ;  /* 0x0000000e0408789a */ /* 0x000fe20008000000 */
[----:B------:R-:W-:Y:S01]  /*1150*/  UMOV UR12, 0x80 ;  /* 0x00000080000c7882 */ /* 0x000fe20000000000 */
[----:B------:R-:W-:Y:S01]  /*1160*/  UMOV UR13, 0x40004040 ;  /* 0x40004040000d7882 */ /* 0x000fe20000000000 */
[----:B------:R-:W-:Y:S01]  /*1170*/  UMOV UR20, 0xfffffffe ;  /* 0xfffffffe00147882 */ /* 0x000fe20000000000 */
[----:B------:R-:W-:Y:S01]  /*1180*/  UMOV UR21, 0x7fffbfdf ;  /* 0x7fffbfdf00157882 */ /* 0x000fe20000000000 */
[----:B------:R-:W-:Y:S01]  /*1190*/  UMOV UR7, URZ ;  /* 0x000000ff00077c82 */ /* 0x000fe20008000000 */
[----:B------:R-:W-:Y:S01]  /*11a0*/  UMOV UR9, URZ ;  /* 0x000000ff00097c82 */ /* 0x000fe20008000000 */
[----:B------:R-:W-:-:S02]  /*11b0*/  UIADD3.64 UR12, UPT, UPT, UR6, UR12, URZ ;  /* 0x0000000c060c7297 */ /* 0x000fc4000fffe0ff */
[----:B------:R-:W-:Y:S01]  /*11c0*/  UIADD3.64 UR20, UPT, UPT, UR8, -UR20, URZ ;  /* 0x8000001408147297 */ /* 0x000fe2000fffe0ff */
[----:B------:R-:W-:Y:S01]  /*11d0*/  UMOV UR22, 0x0 ;  /* 0x0000000000167882 */ /* 0x000fe20000000000 */
[----:B------:R-:W-:Y:S01]  /*11e0*/  UMOV UR23, 0x4088490 ;  /* 0x0408849000177882 */ /* 0x000fe20000000000 */
[----:B------:R-:W-:Y:S01]  /*11f0*/  UMOV UR4, UR10 ;  /* 0x0000000a00047c82 */ /* 0x000fe20008000000 */
[----:B------:R-:W-:Y:S01]  /*1200*/  UMOV UR5, URZ ;  /* 0x000000ff00057c82 */ /* 0x000fe20008000000 */
[----:B------:R-:W-:Y:S01]  /*1210*/  UMOV UR7, 0x40004040 ;  /* 0x4000404000077882 */ /* 0x000fe20000000000 */
[----:B------:R-:W-:Y:S01]  /*1220*/  UMOV UR9, 0x80004020 ;  /* 0x8000402000097882 */ /* 0x000fe20000000000 */
[----:B------:R-:W-:Y:S01]  /*1230*/  UMOV UR26, 0x0 ;  /* 0x00000000001a7882 */ /* 0x000fe20000000000 */
[----:B------:R-:W-:Y:S01]  /*1240*/  UMOV UR27, 0x4088490 ;  /* 0x04088490001b7882 */ /* 0x000fe20000000000 */
[----:B------:R-:W-:Y:S01]  /*1250*/  UMOV UR4, UR4 ;  /* 0x0000000400047c82 */ /* 0x000fe20008000000 */
[----:B------:R0:W-:Y:S01]  /*1260*/  UTCHMMA gdesc[UR6], gdesc[UR8], tmem[UR17], tmem[UR22], idesc[UR23], !UPT ;  /* 0x00ff1608060075ea */ /* 0x0001e2000f800011 */
[----:B------:R0:W-:Y:S01]  /*1270*/  UTCHMMA gdesc[UR12], gdesc[UR20], tmem[UR17], tmem[UR26], idesc[UR27], UPT ;  /* 0x00ff1a140c0075ea */ /* 0x0001e2000b800011 */
[----:B------:R0:W-:Y:S01]  /*1280*/  UTCBAR [UR4], URZ ;  /* 0x000000ff040073e9 */ /* 0x0001e200080000ff */
[----:B------:R-:W-:Y:S01]  /*1290*/  NOP ;  /* 0x0000000000007918 */ /* 0x000fe20000000000 */
.L_x_6:
[----:B------:R-:W-:Y:S05]  /*12a0*/  @!P2 BRA `(.L_x_7) ;  /* 0x000000000008a947 */ /* 0x000fea0003800000 */
[----:B------:R-:W1:Y:S02]  /*12b0*/  SYNCS.PHASECHK.TRANS64.TRYWAIT P4, [UR14+0x1800], RZ ;  /* 0x001800ffff0075a7 */ /* 0x000e64000808110e */
[----:B-1----:R-:W-:Y:S05]  /*12c0*/  @!P4 BRA `(.L_x_8) ;  /* 0x00000030001cc947 */ /* 0x002fea0003800000 */
.L_x_7:
[----:B------:R-:W-:Y:S01]  /*12d0*/  BAR.SYNC.DEFER_BLOCKING 0x0 ;  /* 0x0000000000007b1d */ /* 0x000fe20000010000 */
[----:B------:R-:W-:-:S05]  /*12e0*/  PRMT R37, RZ, 0x7610, R37 ;  /* 0x00007610ff257816 */ /* 0x000fca0000000025 */
[----:B0-----:R-:W0:Y:S01]  /*12f0*/  LDCU UR7, c[0x0][0x3a8] ;  /* 0x00007500ff0777ac */ /* 0x001e220008000800 */
[----:B------:R-:W-:Y:S01]  /*1300*/  LDTM.16dp32bit_t0_t15.x16 R4, tmem[UR16+0x100000] ;  /* 0x10000010000479ee */ /* 0x000fe20008a00000 */
[----:B------:R-:W0:Y:S01]  /*1310*/  LDTM.16dp32bit_t16_t31.x16 R4, tmem[UR16+0x100010] ;  /* 0x10001010000479ee */ /* 0x000e220008a20000 */
[----:B------:R-:W1:Y:S01]  /*1320*/  LDCU.64 UR20, c[0x0][0x3d0] ;  /* 0x00007a00ff1477ac */ /* 0x000e620008000a00 */
[----:B------:R-:W-:Y:S02]  /*1330*/  PRMT R56, RZ, 0x7610, R56 ;  /* 0x00007610ff387816 */ /* 0x000fe40000000038 */
[----:B------:R-:W-:Y:S02]  /*1340*/  PRMT R59, RZ, 0x7610, R59 ;  /* 0x00007610ff3b7816 */ /* 0x000fe4000000003b */
[----:B------:R-:W-:Y:S02]  /*1350*/  PRMT R60, RZ, 0x7610, R60 ;  /* 0x00007610ff3c7816 */ /* 0x000fe4000000003c */
[----:B------:R-:W-:Y:S01]  /*1360*/  PRMT R61, RZ, 0x7610, R61 ;  /* 0x00007610ff3d7816 */ /* 0x000fe2000000003d */
[----:B------:R-:W2:Y:S01]  /*1370*/  @!P1 SYNCS.CCTL.IV [UR14+0x1800] ;  /* 0x00180000ff0099b1 */ /* 0x000ea2000800000e */
[----:B------:R-:W-:Y:S01]  /*1380*/  NOP ;  /* 0x0000000000007918 */ /* 0x000fe20000000000 */
[----:B-1----:R-:W-:Y:S01]  /*1390*/  UIMAD UR4, UR11, UR20, URZ ;  /* 0x000000140b0472a4 */ /* 0x002fe2000f8e02ff */
[----:B------:R-:W-:-:S02]  /*13a0*/  IMAD R24, R24, UR21, RZ ;  /* 0x0000001518187c24 */ /* 0x000fc4000f8e02ff */
[----:B0-----:R-:W-:Y:S01]  /*13b0*/  FMUL R0, R4, UR7 ;  /* 0x0000000704007c20 */ /* 0x001fe20008400000 */
[----:B------:R-:W-:Y:S01]  /*13c0*/  FMUL R21, R5, UR7 ;  /* 0x0000000705157c20 */ /* 0x000fe20008400000 */
[----:B------:R-:W-:Y:S01]  /*13d0*/  FMUL R20, R6, UR7 ;  /* 0x0000000706147c20 */ /* 0x000fe20008400000 */
[----:B------:R-:W-:Y:S01]  /*13e0*/  FMUL R22, R7, UR7 ;  /* 0x0000000707167c20 */ /* 0x000fe20008400000 */
[----:B------:R-:W-:Y:S01]  /*13f0*/  FMUL R25, R8, UR7 ;  /* 0x0000000708197c20 */ /* 0x000fe20008400000 */
[----:B------:R-:W-:Y:S02]  /*1400*/  USHF.L.U32 UR6, UR4, 0x1, URZ ;  /* 0x0000000104067899 */ /* 0x000fe400080006ff */
[----:B------:R-:W-:Y:S01]  /*1410*/  FMNMX3 R20, R0, R21, R20, !PT ;  /* 0x0000001500147276 */ /* 0x000fe20007800014 */
[----:B------:R-:W-:Y:S01]  /*1420*/  FMUL R0, R9, UR7 ;  /* 0x0000000709007c20 */ /* 0x000fe20008400000 */
[----:B------:R-:W-:Y:S01]  /*1430*/  FMUL R21, R10, UR7 ;  /* 0x000000070a157c20 */ /* 0x000fe20008400000 */
[----:B------:R-:W-:Y:S01]  /*1440*/  UIMAD.WIDE UR4, UR4, 0x2, URZ ;  /* 0x00000002040478a5 */ /* 0x000fe2000f8e02ff */
[----:B------:R-:W-:Y:S01]  /*1450*/  FMNMX3 R22, R20, R22, R25, !PT ;  /* 0x0000001614167276 */ /* 0x000fe20007800019 */
[----:B------:R-:W-:Y:S01]  /*1460*/  FMUL R20, R11, UR7 ;  /* 0x000000070b147c20 */ /* 0x000fe20008400000 */
[----:B------:R-:W-:-:S02]  /*1470*/  FMUL R25, R12, UR7 ;  /* 0x000000070c197c20 */ /* 0x000fc40008400000 */
[----:B------:R-:W-:Y:S01]  /*1480*/  FMNMX3 R22, R22, R0, R21, !PT ;  /* 0x0000000016167276 */ /* 0x000fe20007800015 */
[----:B------:R-:W-:Y:S01]  /*1490*/  FMUL R0, R13, UR7 ;  /* 0x000000070d007c20 */ /* 0x000fe20008400000 */
[----:B------:R-:W-:Y:S02]  /*14a0*/  FMUL R21, R14, UR7 ;  /* 0x000000070e157c20 */ /* 0x000fe40008400000 */
[----:B------:R-:W-:Y:S01]  /*14b0*/  FMNMX3 R22, R22, R20, R25, !PT ;  /* 0x0000001416167276 */ /* 0x000fe20007800019 */
[----:B------:R-:W-:Y:S01]  /*14c0*/  FMUL R20, R15, UR7 ;  /* 0x000000070f147c20 */ /* 0x000fe20008400000 */
[----:B------:R-:W-:Y:S02]  /*14d0*/  FMUL R25, R16, UR7 ;  /* 0x0000000710197c20 */ /* 0x000fe40008400000 */
[----:B------:R-:W-:Y:S01]  /*14e0*/  FMNMX3 R22, R22, R0, R21, !PT ;  /* 0x0000000016167276 */ /* 0x000fe20007800015 */
[----:B------:R-:W-:Y:S01]  /*14f0*/  FMUL R0, R17, UR7 ;  /* 0x0000000711007c20 */ /* 0x000fe20008400000 */
[----:B------:R-:W-:-:S02]  /*1500*/  FMUL R21, R18, UR7 ;  /* 0x0000000712157c20 */ /* 0x000fc40008400000 */
[----:B------:R-:W-:Y:S01]  /*1510*/  FMNMX3 R22, R22, R20, R25, !PT ;  /* 0x0000001416167276 */ /* 0x000fe20007800019 */
[----:B------:R-:W-:-:S03]  /*1520*/  FMUL R20, R19, UR7 ;  /* 0x0000000713147c20 */ /* 0x000fc60008400000 */
[----:B------:R-:W-:Y:S02]  /*1530*/  FMNMX3 R21, R22, R0, R21, !PT ;  /* 0x0000000016157276 */ /* 0x000fe40007800015 */
[----:B------:R-:W0:Y:S02]  /*1540*/  LDC R22, c[0x0][0x3d8] ;  /* 0x0000f600ff167b82 */ /* 0x000e240000000800 */
[----:B------:R-:W-:-:S05]  /*1550*/  FMNMX R25, R20, R21, !PT ;  /* 0x0000001514197209 */ /* 0x000fca0007800000 */
[----:B------:R-:W1:Y:S01]  /*1560*/  SHFL.BFLY PT, R0, R25, 0x10, 0x1f ;  /* 0x0e001f0019007f89 */ /* 0x000e6200000e0000 */
[----:B------:R-:W3:Y:S01]  /*1570*/  LDC.64 R20, c[0x0][0x390] ;  /* 0x0000e400ff147b82 */ /* 0x000ee20000000a00 */
[----:B0-----:R-:W-:Y:S01]  /*1580*/  IMAD R27, R23, R22, RZ ;  /* 0x00000016171b7224 */ /* 0x001fe200078e02ff */
[----:B-1----:R-:W-:Y:S01]  /*1590*/  FMNMX3 R0, R25, -INF , R0, !PT ;  /* 0xff80000019007876 */ /* 0x002fe20007800000 */
[C---:B------:R-:W-:Y:S02]  /*15a0*/  IMAD.SHL.U32 R25, R24.reuse, 0x2, RZ ;  /* 0x0000000218197824 */ /* 0x040fe400078e00ff */
[----:B------:R-:W-:-:S04]  /*15b0*/  IMAD.HI R24, R24, 0x2, RZ ;  /* 0x0000000218187827 */ /* 0x000fc800078e02ff */
[--C-:B------:R-:W-:Y:S01]  /*15c0*/  FFMA R4, R4, UR7, -R0.reuse ;  /* 0x0000000704047c23 */ /* 0x100fe20008000800 */
[--C-:B------:R-:W-:Y:S01]  /*15d0*/  FFMA R5, R5, UR7, -R0.reuse ;  /* 0x0000000705057c23 */ /* 0x100fe20008000800 */
[----:B------:R-:W-:Y:S01]  /*15e0*/  FFMA R6, R6, UR7, -R0 ;  /* 0x0000000706067c23 */ /* 0x000fe20008000800 */
[----:B---3--:R-:W-:Y:S01]  /*15f0*/  IADD3 R20, P4, P5, R25, UR6, R20 ;  /* 0x0000000619147c10 */ /* 0x008fe2000fd9e014 */
[----:B------:R-:W-:Y:S01]  /*1600*/  FMUL R4, R4, 1.4426950216293334961 ;  /* 0x3fb8aa3b04047820 */ /* 0x000fe20000400000 */
[----:B------:R-:W-:Y:S01]  /*1610*/  FMUL R5, R5, 1.4426950216293334961 ;  /* 0x3fb8aa3b05057820 */ /* 0x000fe20000400000 */
[----:B------:R-:W-:Y:S01]  /*1620*/  LEA R25, R22, R27, 0x2 ;  /* 0x0000001b16197211 */ /* 0x000fe200078e10ff */
[----:B------:R-:W-:Y:S01]  /*1630*/  FMUL R6, R6, 1.4426950216293334961 ;  /* 0x3fb8aa3b06067820 */ /* 0x000fe20000400000 */
[--C-:B------:R-:W-:Y:S01]  /*1640*/  FFMA R7, R7, UR7, -R0.reuse ;  /* 0x0000000707077c23 */ /* 0x100fe20008000800 */
[----:B------:R-:W-:Y:S01]  /*1650*/  IADD3.X R23, PT, PT, R24, UR5, R21, P4, P5 ;  /* 0x0000000518177c10 */ /* 0x000fe2000a7ea415 */
[----:B------:R-:W-:Y:S01]  /*1660*/  MUFU.EX2 R4, R4 ;  /* 0x0000000400047308 */ /* 0x000fe20000000800 */
[----:B------:R-:W-:Y:S01]  /*1670*/  FFMA R8, R8, UR7, -R0 ;  /* 0x0000000708087c23 */ /* 0x000fe20008000800 */
[----:B------:R-:W-:Y:S01]  /*1680*/  FMUL R7, R7, 1.4426950216293334961 ;  /* 0x3fb8aa3b07077820 */ /* 0x000fe20000400000 */
[----:B------:R-:W-:Y:S01]  /*1690*/  LEA R38, P4, R27, R20, 0x1 ;  /* 0x000000141b267211 */ /* 0x000fe200078808ff */
[----:B------:R-:W-:-:S02]  /*16a0*/  IMAD R21, R22, 0x4, R25 ;  /* 0x0000000416157824 */ /* 0x000fc400078e0219 */
[----:B------:R-:W-:Y:S01]  /*16b0*/  FMUL R8, R8, 1.4426950216293334961 ;  /* 0x3fb8aa3b08087820 */ /* 0x000fe20000400000 */
[--C-:B------:R-:W-:Y:S01]  /*16c0*/  FFMA R9, R9, UR7, -R0.reuse ;  /* 0x0000000709097c23 */ /* 0x100fe20008000800 */
[----:B------:R-:W-:Y:S01]  /*16d0*/  LEA.HI.X.SX32 R39, R27, R23, 0x1, P4 ;  /* 0x000000171b277211 */ /* 0x000fe200020f0eff */
[----:B------:R-:W0:Y:S01]  /*16e0*/  MUFU.EX2 R5, R5 ;  /* 0x0000000500057308 */ /* 0x000e220000000800 */
[--C-:B------:R-:W-:Y:S01]  /*16f0*/  FFMA R24, R11, UR7, -R0.reuse ;  /* 0x000000070b187c23 */ /* 0x100fe20008000800 */
[-C--:B------:R-:W-:Y:S01]  /*1700*/  LEA R32, P4, R21, R20.reuse, 0x1 ;  /* 0x0000001415207211 */ /* 0x080fe200078808ff */
[----:B------:R-:W-:Y:S01]  /*1710*/  FMUL R9, R9, 1.4426950216293334961 ;  /* 0x3fb8aa3b09097820 */ /* 0x000fe20000400000 */
[----:B------:R-:W-:Y:S01]  /*1720*/  LEA R11, R22, R21, 0x2 ;  /* 0x00000015160b7211 */ /* 0x000fe200078e10ff */
[--C-:B------:R-:W-:Y:S01]  /*1730*/  FFMA R10, R10, UR7, -R0.reuse ;  /* 0x000000070a0a7c23 */ /* 0x100fe20008000800 */
[-C--:B------:R-:W-:Y:S01]  /*1740*/  LEA.HI.X.SX32 R33, R21, R23.reuse, 0x1, P4 ;  /* 0x0000001715217211 */ /* 0x080fe200020f0eff */
[--C-:B------:R-:W-:Y:S01]  /*1750*/  FFMA R12, R12, UR7, -R0.reuse ;  /* 0x000000070c0c7c23 */ /* 0x100fe20008000800 */
[----:B------:R-:W1:Y:S01]  /*1760*/  MUFU.EX2 R6, R6 ;  /* 0x0000000600067308 */ /* 0x000e620000000800 */
[-C--:B------:R-:W-:Y:S01]  /*1770*/  LEA R34, P5, R25, R20.reuse, 0x1 ;  /* 0x0000001419227211 */ /* 0x080fe200078a08ff */
[----:B------:R-:W-:Y:S01]  /*1780*/  FMUL R10, R10, 1.4426950216293334961 ;  /* 0x3fb8aa3b0a0a7820 */ /* 0x000fe20000400000 */
[-C--:B------:R-:W-:Y:S01]  /*1790*/  LEA R30, P4, R11, R20.reuse, 0x1 ;  /* 0x000000140b1e7211 */ /* 0x080fe200078808ff */
[----:B------:R-:W-:Y:S01]  /*17a0*/  IMAD R27, R22, 0x4, R11 ;  /* 0x00000004161b7824 */ /* 0x000fe200078e020b */
[-C--:B------:R-:W-:Y:S01]  /*17b0*/  LEA.HI.X.SX32 R35, R25, R23.reuse, 0x1, P5 ;  /* 0x0000001719237211 */ /* 0x080fe200028f0eff */
[----:B------:R-:W-:Y:S01]  /*17c0*/  FMUL R24, R24, 1.4426950216293334961 ;  /* 0x3fb8aa3b18187820 */ /* 0x000fe20000400000 */
[----:B------:R-:W-:Y:S01]  /*17d0*/  LEA.HI.X.SX32 R31, R11, R23, 0x1, P4 ;  /* 0x000000170b1f7211 */ /* 0x000fe200020f0eff */
[----:B------:R-:W3:Y:S01]  /*17e0*/  MUFU.EX2 R7, R7 ;  /* 0x0000000700077308 */ /* 0x000ee20000000800 */
[----:B0-----:R-:W-:Y:S01]  /*17f0*/  FADD R25, R4, R5 ;  /* 0x0000000504197221 */ /* 0x001fe20000000000 */
[----:B------:R-:W-:Y:S01]  /*1800*/  FMUL R11, R12, 1.4426950216293334961 ;  /* 0x3fb8aa3b0c0b7820 */ /* 0x000fe20000400000 */
[--C-:B------:R-:W-:Y:S01]  /*1810*/  FFMA R12, R13, UR7, -R0.reuse ;  /* 0x000000070d0c7c23 */ /* 0x100fe20008000800 */
[----:B------:R-:W-:Y:S01]  /*1820*/  LEA R28, P4, R27, R20, 0x1 ;  /* 0x000000141b1c7211 */ /* 0x000fe200078808ff */
[--C-:B------:R-:W-:Y:S01]  /*1830*/  FFMA R14, R14, UR7, -R0.reuse ;  /* 0x000000070e0e7c23 */ /* 0x100fe20008000800 */
[----:B------:R-:W-:Y:S01]  /*1840*/  F2FP.BF16.F32.PACK_AB R4, R5, R4 ;  /* 0x000000040504723e */ /* 0x000fe200000010ff */
[----:B------:R-:W-:Y:S01]  /*1850*/  FMUL R12, R12, 1.4426950216293334961 ;  /* 0x3fb8aa3b0c0c7820 */ /* 0x000fe20000400000 */
[----:B------:R-:W0:Y:S01]  /*1860*/  MUFU.EX2 R8, R8 ;  /* 0x0000000800087308 */ /* 0x000e220000000800 */
[----:B-1----:R-:W-:Y:S01]  /*1870*/  FADD R26, R6, R25 ;  /* 0x00000019061a7221 */ /* 0x002fe20000000000 */
[----:B------:R-:W-:Y:S01]  /*1880*/  LEA R25, R22, R27, 0x2 ;  /* 0x0000001b16197211 */ /* 0x000fe200078e10ff */
[--C-:B------:R-:W-:Y:S01]  /*1890*/  FFMA R15, R15, UR7, -R0.reuse ;  /* 0x000000070f0f7c23 */ /* 0x100fe20008000800 */
[--C-:B------:R-:W-:Y:S01]  /*18a0*/  FFMA R16, R16, UR7, -R0.reuse ;  /* 0x0000000710107c23 */ /* 0x100fe20008000800 */
[--C-:B------:R-:W-:Y:S01]  /*18b0*/  FFMA R17, R17, UR7, -R0.reuse ;  /* 0x0000000711117c23 */ /* 0x100fe20008000800 */
[----:B------:R-:W-:Y:S01]  /*18c0*/  FFMA R18, R18, UR7, -R0 ;  /* 0x0000000712127c23 */ /* 0x000fe20008000800 */
[C---:B------:R-:W-:Y:S01]  /*18d0*/  IMAD R13, R22.reuse, 0x4, R25 ;  /* 0x00000004160d7824 */ /* 0x040fe200078e0219 */
[----:B------:R-:W1:Y:S01]  /*18e0*/  MUFU.EX2 R9, R9 ;  /* 0x0000000900097308 */ /* 0x000e620000000800 */
[----:B---3--:R-:W-:Y:S01]  /*18f0*/  FADD R29, R7, R26 ;  /* 0x0000001a071d7221 */ /* 0x008fe20000000000 */
[----:B------:R-:W-:Y:S01]  /*1900*/  FFMA R19, R19, UR7, -R0 ;  /* 0x0000000713137c23 */ /* 0x000fe20008000800 */
[----:B------:R3:W5:Y:S01]  /*1910*/  @P2 LDG.E.U16 R56, desc[UR30][R34.64] ;  /* 0x0000001e22382981 */ /* 0x000762000c1e1500 */
[----:B------:R-:W-:-:S03]  /*1920*/  LEA R36, R22, R13, 0x2 ;  /* 0x0000000d16247211 */ /* 0x000fc600078e10ff */
[----:B------:R3:W5:Y:S01]  /*1930*/  @P2 LDG.E.U16 R59, desc[UR30][R30.64] ;  /* 0x0000001e1e3b2981 */ /* 0x000762000c1e1500 */
[----:B------:R-:W4:Y:S01]  /*1940*/  MUFU.EX2 R10, R10 ;  /* 0x0000000a000a7308 */ /* 0x000f220000000800 */
[----:B------:R-:W-:-:S07]  /*1950*/  LEA R22, P6, R36, R20, 0x1 ;  /* 0x0000001424167211 */ /* 0x000fce00078c08ff */
[----:B------:R0:W2:Y:S08]  /*1960*/  MUFU.EX2 R21, R24 ;  /* 0x0000001800157308 */ /* 0x0000b00000000800 */
[----:B------:R-:W3:Y:S01]  /*1970*/  MUFU.EX2 R11, R11 ;  /* 0x0000000b000b7308 */ /* 0x000ee20000000800 */
[----:B0-----:R-:W-:Y:S01]  /*1980*/  FADD R24, R8, R29 ;  /* 0x0000001d08187221 */ /* 0x001fe20000000000 */
[----:B------:R-:W-:-:S02]  /*1990*/  LEA.HI.X.SX32 R29, R27, R23, 0x1, P4 ;  /* 0x000000171b1d7211 */ /* 0x000fc400020f0eff */
[-C--:B------:R-:W-:Y:S01]  /*19a0*/  LEA R26, P4, R25, R20.reuse, 0x1 ;  /* 0x00000014191a7211 */ /* 0x080fe200078808ff */
[----:B-1----:R-:W-:Y:S01]  /*19b0*/  FADD R27, R9, R24 ;  /* 0x00000018091b7221 */ /* 0x002fe20000000000 */
[----:B------:R-:W-:Y:S02]  /*19c0*/  LEA R24, P5, R13, R20, 0x1 ;  /* 0x000000140d187211 */ /* 0x000fe400078a08ff */
[----:B------:R-:W0:Y:S01]  /*19d0*/  MUFU.EX2 R12, R12 ;  /* 0x0000000c000c7308 */ /* 0x000e220000000800 */
[----:B----4-:R-:W-:Y:S01]  /*19e0*/  FADD R20, R10, R27 ;  /* 0x0000001b0a147221 */ /* 0x010fe20000000000 */
[----:B------:R-:W-:Y:S01]  /*19f0*/  FMUL R14, R14, 1.4426950216293334961 ;  /* 0x3fb8aa3b0e0e7820 */ /* 0x000fe20000400000 */
[----:B------:R-:W-:Y:S02]  /*1a00*/  LEA.HI.X.SX32 R27, R25, R23, 0x1, P4 ;  /* 0x00000017191b7211 */ /* 0x000fe400020f0eff */
[----:B--2---:R-:W-:Y:S01]  /*1a10*/  FADD R20, R21, R20 ;  /* 0x0000001415147221 */ /* 0x004fe20000000000 */
[----:B------:R-:W-:-:S02]  /*1a20*/  F2FP.BF16.F32.PACK_AB R5, R7, R6 ;  /* 0x000000060705723e */ /* 0x000fc400000010ff */
[-C--:B------:R-:W-:Y:S01]  /*1a30*/  LEA.HI.X.SX32 R25, R13, R23.reuse, 0x1, P5 ;  /* 0x000000170d197211 */ /* 0x080fe200028f0eff */
[--C-:B---3--:R-:W-:Y:S01]  /*1a40*/  FADD R13, R11, R20.reuse ;  /* 0x000000140b0d7221 */ /* 0x108fe20000000000 */
[----:B------:R-:W-:Y:S01]  /*1a50*/  F2FP.BF16.F32.PACK_AB R6, R9, R8 ;  /* 0x000000080906723e */ /* 0x000fe200000010ff */
[----:B------:R-:W1:Y:S01]  /*1a60*/  MUFU.EX2 R14, R14 ;  /* 0x0000000e000e7308 */ /* 0x000e620000000800 */
[----:B------:R-:W-:Y:S01]  /*1a70*/  F2FP.BF16.F32.PACK_AB R7, R21, R10 ;  /* 0x0000000a1507723e */ /* 0x000fe200000010ff */
[----:B------:R2:W5:Y:S01]  /*1a80*/  @P2 LDG.E.U16 R37, desc[UR30][R24.64] ;  /* 0x0000001e18252981 */ /* 0x000562000c1e1500 */
[----:B------:R-:W-:Y:S02]  /*1a90*/  PRMT R20, RZ, 0x7610, R20 ;  /* 0x00007610ff147816 */ /* 0x000fe40000000014 */
[----:B------:R-:W-:Y:S01]  /*1aa0*/  LEA.HI.X.SX32 R23, R36, R23, 0x1, P6 ;  /* 0x0000001724177211 */ /* 0x000fe200030f0eff */
[----:B------:R2:W5:Y:S01]  /*1ab0*/  @P2 LDG.E.U16 R60, desc[UR30][R26.64] ;  /* 0x0000001e1a3c2981 */ /* 0x000562000c1e1500 */
[----:B0-----:R-:W-:Y:S01]  /*1ac0*/  F2FP.BF16.F32.PACK_AB R8, R12, R11 ;  /* 0x0000000b0c08723e */ /* 0x001fe200000010ff */
[----:B------:R-:W-:Y:S01]  /*1ad0*/  FMUL R11, R15, 1.4426950216293334961 ;  /* 0x3fb8aa3b0f0b7820 */ /* 0x000fe20000400000 */
[----:B------:R-:W-:Y:S01]  /*1ae0*/  FMUL R10, R16, 1.4426950216293334961 ;  /* 0x3fb8aa3b100a7820 */ /* 0x000fe20000400000 */
[----:B------:R-:W-:Y:S01]  /*1af0*/  FMUL R15, R17, 1.4426950216293334961 ;  /* 0x3fb8aa3b110f7820 */ /* 0x000fe20000400000 */
[----:B------:R-:W-:Y:S01]  /*1b00*/  FADD R9, R12, R13 ;  /* 0x0000000d0c097221 */ /* 0x000fe20000000000 */
[----:B------:R2:W5:Y:S02]  /*1b10*/  @P2 LDG.E.U16 R20, desc[UR30][R28.64] ;  /* 0x0000001e1c142981 */ /* 0x000564000c1e1500 */
[----:B------:R-:W0:Y:S01]  /*1b20*/  MUFU.EX2 R11, R11 ;  /* 0x0000000b000b7308 */ /* 0x000e220000000800 */
[----:B------:R-:W-:Y:S01]  /*1b30*/  FMUL R16, R18, 1.4426950216293334961 ;  /* 0x3fb8aa3b12107820 */ /* 0x000fe20000400000 */
[----:B------:R-:W-:Y:S01]  /*1b40*/  FMUL R17, R19, 1.4426950216293334961 ;  /* 0x3fb8aa3b13117820 */ /* 0x000fe20000400000 */
[----:B------:R2:W5:Y:S05]  /*1b50*/  @P2 LDG.E.U16 R61, desc[UR30][R22.64] ;  /* 0x0000001e163d2981 */ /* 0x00056a000c1e1500 */
[----:B------:R-:W3:Y:S01]  /*1b60*/  MUFU.EX2 R10, R10 ;  /* 0x0000000a000a7308 */ /* 0x000ee20000000800 */
[----:B-1----:R-:W-:Y:S01]  /*1b70*/  FADD R18, R14, R9 ;  /* 0x000000090e127221 */ /* 0x002fe20000000000 */
[----:B------:R-:W-:-:S02]  /*1b80*/  PRMT R12, RZ, 0x7610, R12 ;  /* 0x00007610ff0c7816 */ /* 0x000fc4000000000c */
[----:B------:R-:W-:-:S04]  /*1b90*/  PRMT R13, RZ, 0x7610, R13 ;  /* 0x00007610ff0d7816 */ /* 0x000fc8000000000d */
[----:B------:R-:W1:Y:S01]  /*1ba0*/  MUFU.EX2 R15, R15 ;  /* 0x0000000f000f7308 */ /* 0x000e620000000800 */
[----:B0-----:R-:W-:Y:S01]  /*1bb0*/  FADD R9, R11, R18 ;  /* 0x000000120b097221 */ /* 0x001fe20000000000 */
[----:B------:R2:W5:Y:S04]  /*1bc0*/  @P2 LDG.E.U16 R12, desc[UR30][R38.64] ;  /* 0x0000001e260c2981 */ /* 0x000568000c1e1500 */
[----:B------:R2:W5:Y:S02]  /*1bd0*/  @P2 LDG.E.U16 R13, desc[UR30][R32.64] ;  /* 0x0000001e200d2981 */ /* 0x000564000c1e1500 */
[----:B------:R-:W0:Y:S01]  /*1be0*/  MUFU.EX2 R16, R16 ;  /* 0x0000001000107308 */ /* 0x000e220000000800 */
[----:B---3--:R-:W-:-:S07]  /*1bf0*/  FADD R18, R10, R9 ;  /* 0x000000090a127221 */ /* 0x008fce0000000000 */
[----:B------:R-:W3:Y:S01]  /*1c00*/  MUFU.EX2 R17, R17 ;  /* 0x0000001100117308 */ /* 0x000ee20000000800 */
[----:B-1----:R-:W-:-:S04]  /*1c10*/  FADD R9, R15, R18 ;  /* 0x000000120f097221 */ /* 0x002fc80000000000 */
[----:B0-----:R-:W-:Y:S01]  /*1c20*/  FADD R18, R16, R9 ;  /* 0x0000000910127221 */ /* 0x001fe20000000000 */
[----:B------:R-:W-:-:S03]  /*1c30*/  F2FP.BF16.F32.PACK_AB R9, R11, R14 ;  /* 0x0000000e0b09723e */ /* 0x000fc600000010ff */
[----:B---3--:R-:W-:Y:S01]  /*1c40*/  FADD R21, R17, R18 ;  /* 0x0000001211157221 */ /* 0x008fe20000000000 */
[----:B------:R-:W-:-:S04]  /*1c50*/  F2FP.BF16.F32.PACK_AB R10, R15, R10 ;  /* 0x0000000a0f0a723e */ /* 0x000fc800000010ff */
[----:B------:R2:W0:Y:S01]  /*1c60*/  SHFL.BFLY PT, R36, R21, 0x10, 0x1f ;  /* 0x0e001f0015247f89 */ /* 0x00042200000e0000 */
[----:B------:R-:W-:Y:S01]  /*1c70*/  F2FP.BF16.F32.PACK_AB R11, R17, R16 ;  /* 0x00000010110b723e */ /* 0x000fe200000010ff */
[----:B------:R-:W-:Y:S06]  /*1c80*/  @!P2 BRA `(.L_x_9) ;  /* 0x000000000008a947 */ /* 0x000fec0003800000 */
[----:B------:R1:W-:Y:S01]  /*1c90*/  STTM.16dp32bit_t0_t15.x8 tmem[UR16+0x20], R4 ;  /* 0x00002004000079ed */ /* 0x0003e20008980010 */
[----:B------:R1:W-:Y:S02]  /*1ca0*/  STTM.16dp32bit_t16_t31.x8 tmem[UR16+0x28], R4 ;  /* 0x00002804000079ed */ /* 0x0003e400089a0010 */
.L_x_9:
[----:B-----5:R-:W-:Y:S01]  /*1cb0*/  STS.U16 [R2+UR14+0x1000], R12 ;  /* 0x0010000c02007988 */ /* 0x020fe2000800040e */
[----:B-1----:R-:W-:-:S03]  /*1cc0*/  FADD R4, -R0, -INF ;  /* 0xff80000000047421 */ /* 0x002fc60000000100 */
[----:B------:R-:W-:Y:S01]  /*1cd0*/  STS.U16 [R2+UR14+0x1200], R13 ;  /* 0x0012000d02007988 */ /* 0x000fe2000800040e */
[----:B------:R-:W-:-:S03]  /*1ce0*/  FMUL R4, R4, 1.4426950216293334961 ;  /* 0x3fb8aa3b04047820 */ /* 0x000fc60000400000 */
[----:B------:R1:W-:Y:S04]  /*1cf0*/  STS.U16 [R2+UR14+0x1400], R20 ;  /* 0x0014001402007988 */ /* 0x0003e8000800040e */
[----:B------:R3:W-:Y:S04]  /*1d00*/  STS.U16 [R2+UR14+0x1600], R37 ;  /* 0x0016002502007988 */ /* 0x0007e8000800040e */
[----:B------:R3:W-:Y:S01]  /*1d10*/  STS.U16 [R58+UR14+0x1100], R56 ;  /* 0x001100383a007988 */ /* 0x0007e2000800040e */
[----:B-1----:R1:W4:Y:S03]  /*1d20*/  MUFU.EX2 R20, R4 ;  /* 0x0000000400147308 */ /* 0x0023260000000800 */
[----:B------:R3:W-:Y:S04]  /*1d30*/  STS.U16 [R58+UR14+0x1300], R59 ;  /* 0x0013003b3a007988 */ /* 0x0007e8000800040e */
[----:B------:R3:W-:Y:S04]  /*1d40*/  STS.U16 [R58+UR14+0x1500], R60 ;  /* 0x0015003c3a007988 */ /* 0x0007e8000800040e */
[----:B------:R3:W-:Y:S01]  /*1d50*/  STS.U16 [R58+UR14+0x1700], R61 ;  /* 0x0017003d3a007988 */ /* 0x0007e2000800040e */
[----:B------:R-:W2:Y:S02]  /*1d60*/  FENCE.VIEW.ASYNC.T ;  /* 0x00000000000073c6 */ /* 0x000ea40000000200 */
[----:B--2---:R-:W-:Y:S06]  /*1d70*/  BAR.SYNC.DEFER_BLOCKING 0x0 ;  /* 0x0000000000007b1d */ /* 0x004fec0000010000 */
[----:B-1----:R-:W1:Y:S01]  /*1d80*/  LDTM.16dp32bit_t0_t15.x16 R4, tmem[UR16] ;  /* 0x00000010000479ee */ /* 0x002e620008a00000 */
[----:B------:R-:W2:Y:S01]  /*1d90*/  LDTM.16dp32bit_t16_t31.x16 R4, tmem[UR16+0x10] ;  /* 0x00001010000479ee */ /* 0x000ea20008a20000 */
[----:B------:R-:W-:Y:S01]  /*1da0*/  NOP ;  /* 0x0000000000007918 */ /* 0x000fe20000000000 */
[----:B---34-:R-:W-:Y:S05]  /*1db0*/  @!P2 BRA `(.L_x_10) ;  /* 0x000000000048a947 */ /* 0x018fea0003800000 */
[C---:B-12---:R-:W-:Y:S01]  /*1dc0*/  FMUL R4, R20.reuse, R4 ;  /* 0x0000000414047220 */ /* 0x046fe20000400000 */
[C---:B------:R-:W-:Y:S01]  /*1dd0*/  FMUL R5, R20.reuse, R5 ;  /* 0x0000000514057220 */ /* 0x040fe20000400000 */
        /* <DEDUP_REMOVED lines=13> */
[----:B------:R-:W-:-:S04]  /*1eb0*/  FMUL R19, R20, R19 ;  /* 0x0000001314137220 */ /* 0x000fc80000400000 */
[----:B------:R3:W-:Y:S01]  /*1ec0*/  STTM.16dp32bit_t0_t15.x16 tmem[UR16], R4 ;  /* 0x00000004000079ed */ /* 0x0007e20008a00010 */
[----:B------:R3:W-:Y:S02]  /*1ed0*/  STTM.16dp32bit_t16_t31.x16 tmem[UR16+0x10], R4 ;  /* 0x00001004000079ed */ /* 0x0007e40008a20010 */
.L_x_10:
[----:B--2---:R-:W2:Y:S02]  /*1ee0*/  FENCE.VIEW.ASYNC.T ;  /* 0x00000000000073c6 */ /* 0x004ea40000000200 */
[----:B--2---:R-:W-:Y:S01]  /*1ef0*/  BAR.SYNC.DEFER_BLOCKING 0x0 ;  /* 0x0000000000007b1d */ /* 0x004fe20000010000 */
[----:B------:R-:W-:Y:S01]  /*1f00*/  UIADD3 UR19, UPT, UPT, UR19, -0x20, URZ ;  /* 0xffffffe013137890 */ /* 0x000fe2000fffe0ff */
[----:B0-----:R-:W-:Y:S01]  /*1f10*/  FADD R21, R21, R36 ;  /* 0x0000002415157221 */ /* 0x001fe20000000000 */
[----:B------:R-:W-:Y:S02]  /*1f20*/  UIADD3 UR20, UPT, UPT, UR15, 0x20, URZ ;  /* 0x000000200f147890 */ /* 0x000fe4000fffe0ff */
[----:B------:R-:W-:Y:S01]  /*1f30*/  UISETP.GE.AND UP1, UPT, UR19, 0x1, UPT ;  /* 0x000000011300788c */ /* 0x000fe2000bf26270 */
[----:B------:R-:W-:Y:S01]  /*1f40*/  FADD R20, R20, R21 ;  /* 0x0000001514147221 */ /* 0x000fe20000000000 */
[----:B------:R0:W-:Y:S06]  /*1f50*/  MEMBAR.ALL.CTA ;  /* 0x0000000000007992 */ /* 0x0001ec0000008000 */
[----:B0-----:R-:W0:Y:S02]  /*1f60*/  FENCE.VIEW.ASYNC.S ;  /* 0x00000000000073c6 */ /* 0x001e240000000000 */
[----:B0-----:R-:W-:Y:S06]  /*1f70*/  BAR.SYNC.DEFER_BLOCKING 0x0 ;  /* 0x0000000000007b1d */ /* 0x001fec0000010000 */
[----:B------:R-:W-:Y:S05]  /*1f80*/  @!P3 BRA `(.L_x_11) ;  /* 0x00000000004cb947 */ /* 0x000fea0003800000 */
[----:B------:R-:W-:Y:S02]  /*1f90*/  UIADD3 UR4, UPT, UPT, UR14, 0x1000, URZ ;  /* 0x000010000e047890 */ /* 0x000fe4000fffe0ff */
[----:B------:R-:W-:Y:S02]  /*1fa0*/  UIADD3 UR8, UPT, UPT, UR15, 0x28, URZ ;  /* 0x000000280f087890 */ /* 0x000fe4000fffe0ff */
[----:B------:R-:W-:Y:S01]  /*1fb0*/  USHF.R.U32.HI UR4, URZ, 0x4, UR4 ;  /* 0x00000004ff047899 */ /* 0x000fe20008011604 */
[----:B------:R-:W-:Y:S01]  /*1fc0*/  UMOV UR12, 0x0 ;  /* 0x00000000000c7882 */ /* 0x000fe20000000000 */
[----:B------:R-:W-:Y:S02]  /*1fd0*/  UMOV UR13, 0x4080490 ;  /* 0x04080490000d7882 */ /* 0x000fe40000000000 */
[----:B------:R-:W-:Y:S01]  /*1fe0*/  USGXT.U32 UR6, UR4, 0xe ;  /* 0x0000000e0406789a */ /* 0x000fe20008000000 */
[----:B------:R-:W-:Y:S02]  /*1ff0*/  UMOV UR5, URZ ;  /* 0x000000ff00057c82 */ /* 0x000fe40008000000 */
[----:B------:R-:W-:Y:S01]  /*2000*/  UMOV UR4, URZ ;  /* 0x000000ff00047c82 */ /* 0x000fe20008000000 */
[----:B------:R-:W-:Y:S01]  /*2010*/  UIADD3 UR22, UP2, UPT, UR6, 0x2, URZ ;  /* 0x0000000206167890 */ /* 0x000fe2000ff5e0ff */
[----:B------:R-:W-:Y:S01]  /*2020*/  UMOV UR7, 0x80004020 ;  /* 0x8000402000077882 */ /* 0x000fe20000000000 */
[----:B------:R-:W-:-:S02]  /*2030*/  UMOV UR26, 0x0 ;  /* 0x00000000001a7882 */ /* 0x000fc40000000000 */
[----:B------:R-:W-:Y:S01]  /*2040*/  UIADD3.X UR23, UPT, UPT, UR4, -0x7fffbfe0, URZ, UP2, !UPT ;  /* 0x8000402004177890 */ /* 0x000fe200097fe4ff */
[----:B------:R0:W-:Y:S01]  /*2050*/  UTCHMMA tmem[UR20], gdesc[UR6], tmem[UR15], tmem[UR12], idesc[UR13], UPT ;  /* 0x00ff0c06140079ea */ /* 0x0001e2000b80000f */
[----:B------:R-:W-:Y:S01]  /*2060*/  UMOV UR27, 0x4080490 ;  /* 0x04080490001b7882 */ /* 0x000fe20000000000 */
[----:B------:R-:W-:Y:S02]  /*2070*/  UMOV UR4, UR18 ;  /* 0x0000001200047c82 */ /* 0x000fe40008000000 */
[----:B------:R-:W-:-:S04]  /*2080*/  UMOV UR4, UR4 ;  /* 0x0000000400047c82 */ /* 0x000fc80008000000 */
[----:B------:R0:W-:Y:S01]  /*2090*/  UTCHMMA tmem[UR8], gdesc[UR22], tmem[UR15], tmem[UR26], idesc[UR27], UPT ;  /* 0x00ff1a16080079ea */ /* 0x0001e2000b80000f */
[----:B------:R0:W-:Y:S01]  /*20a0*/  UTCBAR [UR4], URZ ;  /* 0x000000ff040073e9 */ /* 0x0001e200080000ff */
[----:B------:R-:W-:Y:S01]  /*20b0*/  NOP ;  /* 0x0000000000007918 */ /* 0x000fe20000000000 */
.L_x_11:
[----:B------:R-:W-:Y:S01]  /*20c0*/  FSEL R0, R0, -INF , P2 ;  /* 0xff80000000007808 */ /* 0x000fe20001000000 */
[----:B0-----:R-:W-:Y:S01]  /*20d0*/  UMOV UR8, URZ ;  /* 0x000000ff00087c82 */ /* 0x001fe20008000000 */
[----:B------:R-:W-:Y:S01]  /*20e0*/  FSEL R20, R20, 1, P2 ;  /* 0x3f80000014147808 */ /* 0x000fe20001000000 */
[----:B------:R-:W-:Y:S06]  /*20f0*/  BRA.U !UP1, `(.L_x_12) ;  /* 0x0000001109447547 */ /* 0x000fec000b800000 */
[----:B------:R-:W-:Y:S01]  /*2100*/  USHF.R.U32.HI UR33, URZ, 0x4, UR14 ;  /* 0x00000004ff217899 */ /* 0x000fe2000801160e */
[----:B------:R-:W-:Y:S01]  /*2110*/  IMAD.SHL.U32 R56, R3, 0x20, RZ ;  /* 0x0000002003387824 */ /* 0x000fe200078e00ff */
[----:B------:R-:W-:Y:S01]  /*2120*/  UIADD3 UR4, UPT, UPT, UR14, 0x2000, URZ ;  /* 0x000020000e047890 */ /* 0x000fe2000fffe0ff */
[----:B------:R-:W-:Y:S01]  /*2130*/  MOV R37, R0 ;  /* 0x0000000000257202 */ /* 0x000fe20000000f00 */
[----:B------:R-:W-:Y:S01]  /*2140*/  USHF.L.U32 UR21, UR21, 0x5, URZ ;  /* 0x0000000515157899 */ /* 0x000fe200080006ff */
[----:B------:R-:W-:Y:S01]  /*2150*/  IMAD.MOV.U32 R36, RZ, RZ, RZ ;  /* 0x000000ffff247224 */ /* 0x000fe200078e00ff */
[----:B------:R-:W-:Y:S01]  /*2160*/  USHF.R.U32.HI UR10, URZ, 0x4, UR10 ;  /* 0x00000004ff0a7899 */ /* 0x000fe2000801160a */
[----:B------:R-:W-:Y:S01]  /*2170*/  MOV R3, R56 ;  /* 0x0000003800037202 */ /* 0x000fe20000000f00 */
[----:B------:R-:W-:Y:S02]  /*2180*/  USGXT.U32 UR33, UR33, 0xe ;  /* 0x0000000e2121789a */ /* 0x000fe40008000000 */
[----:B------:R-:W-:Y:S01]  /*2190*/  USHF.R.U32.HI UR6, URZ, 0x4, UR4 ;  /* 0x00000004ff067899 */ /* 0x000fe20008011604 */
[----:B------:R-:W-:Y:S01]  /*21a0*/  IMAD.U32 R21, RZ, RZ, UR21 ;  /* 0x00000015ff157e24 */ /* 0x000fe2000f8e00ff */
[----:B------:R-:W-:-:S02]  /*21b0*/  USGXT.U32 UR4, UR10, 0xe ;  /* 0x0000000e0a04789a */ /* 0x000fc40008000000 */
[----:B------:R-:W-:Y:S02]  /*21c0*/  UIADD3 UR34, UP2, UPT, UR33, 0x80, URZ ;  /* 0x0000008021227890 */ /* 0x000fe4000ff5e0ff */
[----:B------:R-:W-:Y:S01]  /*21d0*/  USGXT.U32 UR6, UR6, 0xe ;  /* 0x0000000e0606789a */ /* 0x000fe20008000000 */
[----:B------:R-:W-:Y:S01]  /*21e0*/  UMOV UR5, URZ ;  /* 0x000000ff00057c82 */ /* 0x000fe20008000000 */
[----:B------:R-:W-:Y:S01]  /*21f0*/  UMOV UR22, 0xfffffffe ;  /* 0xfffffffe00167882 */ /* 0x000fe20000000000 */
[----:B------:R-:W-:Y:S01]  /*2200*/  UMOV UR23, 0x7fffbfdf ;  /* 0x7fffbfdf00177882 */ /* 0x000fe20000000000 */
[----:B------:R-:W-:Y:S01]  /*2210*/  UMOV UR7, URZ ;  /* 0x000000ff00077c82 */ /* 0x000fe20008000000 */
[----:B------:R-:W-:Y:S02]  /*2220*/  UIADD3.64 UR36, UPT, UPT, UR4, -UR22, URZ ;  /* 0x8000001604247297 */ /* 0x000fe4000fffe0ff */
[----:B------:R-:W-:Y:S01]  /*2230*/  UISETP.NE.U32.AND UP1, UPT, UR24, URZ, UPT ;  /* 0x000000ff1800728c */ /* 0x000fe2000bf25070 */
[----:B------:R-:W0:Y:S01]  /*2240*/  LDCU UR40, c[0x0][0x3a8] ;  /* 0x00007500ff2877ac */ /* 0x000e220008000800 */
[----:B------:R-:W-:-:S02]  /*2250*/  UIADD3.X UR35, UPT, UPT, UR5, 0x40004040, URZ, UP2, !UPT ;  /* 0x4000404005237890 */ /* 0x000fc400097fe4ff */
[----:B------:R-:W-:Y:S01]  /*2260*/  UIADD3.64 UR22, UPT, UPT, UR6, -UR22, URZ ;  /* 0x8000001606167297 */ /* 0x000fe2000fffe0ff */
[----:B------:R-:W-:Y:S01]  /*2270*/  UMOV UR32, 0x1 ;  /* 0x0000000100207882 */ /* 0x000fe20000000000 */
[----:B------:R-:W-:Y:S01]  /*2280*/  UMOV UR9, URZ ;  /* 0x000000ff00097c82 */ /* 0x000fe20008000000 */
[----:B------:R-:W-:-:S09]  /*2290*/  UMOV UR10, URZ ;  /* 0x000000ff000a7c82 */ /* 0x000fd20008000000 */
.L_x_17:
[----:B01-3--:R-:W-:-:S04]  /*22a0*/  IMAD.WIDE R18, R3, 0x2, R54 ;  /* 0x0000000203127825 */ /* 0x00bfc800078e0236 */
[C---:B------:R-:W-:Y:S02]  /*22b0*/  IMAD.WIDE R16, R3.reuse, 0x2, R50 ;  /* 0x0000000203107825 */ /* 0x040fe400078e0232 */
[----:B------:R-:W2:Y:S02]  /*22c0*/  LDG.E.U16 R19, desc[UR30][R18.64] ;  /* 0x0000001e12137981 */ /* 0x000ea4000c1e1500 */
[C---:B------:R-:W-:Y:S02]  /*22d0*/  IMAD.WIDE R14, R3.reuse, 0x2, R46 ;  /* 0x00000002030e7825 */ /* 0x040fe400078e022e */
[----:B------:R-:W3:Y:S02]  /*22e0*/  LDG.E.U16 R17, desc[UR30][R16.64] ;  /* 0x0000001e10117981 */ /* 0x000ee4000c1e1500 */
[C---:B------:R-:W-:Y:S02]  /*22f0*/  IMAD.WIDE R6, R3.reuse, 0x2, R42 ;  /* 0x0000000203067825 */ /* 0x040fe400078e022a */
[----:B------:R-:W4:Y:S02]  /*2300*/  LDG.E.U16 R15, desc[UR30][R14.64] ;  /* 0x0000001e0e0f7981 */ /* 0x000f24000c1e1500 */
[----:B------:R-:W-:-:S02]  /*2310*/  IMAD.WIDE R4, R3, 0x2, R52 ;  /* 0x0000000203047825 */ /* 0x000fc400078e0234 */
[----:B------:R-:W5:Y:S02]  /*2320*/  LDG.E.U16 R7, desc[UR30][R6.64] ;  /* 0x0000001e06077981 */ /* 0x000f64000c1e1500 */
[C---:B------:R-:W-:Y:S02]  /*2330*/  IMAD.WIDE R8, R3.reuse, 0x2, R48 ;  /* 0x0000000203087825 */ /* 0x040fe400078e0230 */
[----:B------:R-:W5:Y:S02]  /*2340*/  LDG.E.U16 R5, desc[UR30][R4.64] ;  /* 0x0000001e04057981 */ /* 0x000f64000c1e1500 */
[C---:B------:R-:W-:Y:S02]  /*2350*/  IMAD.WIDE R10, R3.reuse, 0x2, R44 ;  /* 0x00000002030a7825 */ /* 0x040fe400078e022c */
[----:B------:R-:W5:Y:S02]  /*2360*/  LDG.E.U16 R9, desc[UR30][R8.64] ;  /* 0x0000001e08097981 */ /* 0x000f64000c1e1500 */
[----:B------:R-:W-:-:S02]  /*2370*/  IMAD.WIDE R12, R3, 0x2, R40 ;  /* 0x00000002030c7825 */ /* 0x000fc400078e0228 */
[----:B------:R-:W5:Y:S04]  /*2380*/  LDG.E.U16 R11, desc[UR30][R10.64] ;  /* 0x0000001e0a0b7981 */ /* 0x000f68000c1e1500 */
[----:B------:R-:W5:Y:S01]  /*2390*/  LDG.E.U16 R13, desc[UR30][R12.64] ;  /* 0x0000001e0c0d7981 */ /* 0x000f62000c1e1500 */
[----:B------:R-:W-:Y:S02]  /*23a0*/  UMOV UR12, 0x1 ;  /* 0x00000001000c7882 */ /* 0x000fe40000000000 */
[----:B------:R-:W-:-:S04]  /*23b0*/  @!UP0 UIADD3 UR12, UPT, UPT, -UR12, 0x100000, URZ ;  /* 0x001000000c0c8890 */ /* 0x000fc8000fffe1ff */
[----:B------:R-:W-:Y:S02]  /*23c0*/  @!UP0 USHF.L.U32 UR13, UR12, 0xb, URZ ;  /* 0x0000000b0c0d8899 */ /* 0x000fe400080006ff */
[----:B------:R-:W-:Y:S01]  /*23d0*/  @!UP0 USHF.L.U32 UR12, UR12, 0x1, URZ ;  /* 0x000000010c0c8899 */ /* 0x000fe200080006ff */
[----:B------:R-:W-:Y:S01]  /*23e0*/  VOTEU.ALL UP2, P1 ;  /* 0x0000000000ff7886 */ /* 0x000fe20000840000 */
[----:B--2---:R1:W-:Y:S04]  /*23f0*/  STS.U16 [R2+UR14+0x1800], R19 ;  /* 0x0018001302007988 */ /* 0x0043e8000800040e */
[----:B---3--:R1:W-:Y:S04]  /*2400*/  STS.U16 [R2+UR14+0x1a00], R17 ;  /* 0x001a001102007988 */ /* 0x0083e8000800040e */
[----:B----4-:R1:W-:Y:S04]  /*2410*/  STS.U16 [R2+UR14+0x1c00], R15 ;  /* 0x001c000f02007988 */ /* 0x0103e8000800040e */
[----:B-----5:R1:W-:Y:S04]  /*2420*/  STS.U16 [R2+UR14+0x1e00], R7 ;  /* 0x001e000702007988 */ /* 0x0203e8000800040e */
[----:B------:R1:W-:Y:S04]  /*2430*/  STS.U16 [R58+UR14+0x1900], R5 ;  /* 0x001900053a007988 */ /* 0x0003e8000800040e */
[----:B------:R1:W-:Y:S04]  /*2440*/  STS.U16 [R58+UR14+0x1b00], R9 ;  /* 0x001b00093a007988 */ /* 0x0003e8000800040e */
[----:B------:R1:W-:Y:S04]  /*2450*/  STS.U16 [R58+UR14+0x1d00], R11 ;  /* 0x001d000b3a007988 */ /* 0x0003e8000800040e */
[----:B------:R1:W-:Y:S01]  /*2460*/  STS.U16 [R58+UR14+0x1f00], R13 ;  /* 0x001f000d3a007988 */ /* 0x0003e2000800040e */
[----:B------:R2:W-:Y:S06]  /*2470*/  MEMBAR.ALL.CTA ;  /* 0x0000000000007992 */ /* 0x0005ec0000008000 */
[----:B--2---:R-:W-:Y:S04]  /*2480*/  FENCE.VIEW.ASYNC.S ;  /* 0x00000000000073c6 */ /* 0x004fe80000000000 */
[----:B------:R-:W2:Y:S02]  /*2490*/  FENCE.VIEW.ASYNC.S ;  /* 0x00000000000073c6 */ /* 0x000ea40000000000 */
[----:B--2---:R1:W2:Y:S02]  /*24a0*/  @!UP2 SYNCS.EXCH.64 URZ, [UR14+0x2810], UR12 ;  /* 0x0028100c0effa5b2 */ /* 0x0042a40008000100 */
[----:B--2---:R-:W-:Y:S06]  /*24b0*/  BAR.SYNC.DEFER_BLOCKING 0x0 ;  /* 0x0000000000007b1d */ /* 0x004fec0000010000 */
[----:B-1----:R-:W-:Y:S05]  /*24c0*/  BRA.U UP1, `(.L_x_13) ;  /* 0x00000001013c7547 */ /* 0x002fea000b800000 */
[----:B------:R-:W-:Y:S01]  /*24d0*/  UIADD3 UR12, UPT, UPT, UR14, 0x2810, URZ ;  /* 0x000028100e0c7890 */ /* 0x000fe2000fffe0ff */
[----:B------:R-:W-:Y:S01]  /*24e0*/  UMOV UR26, UR33 ;  /* 0x00000021001a7c82 */ /* 0x000fe20008000000 */
[----:B------:R-:W-:Y:S01]  /*24f0*/  UMOV UR27, 0x40004040 ;  /* 0x40004040001b7882 */ /* 0x000fe20000000000 */
[----:B------:R-:W-:Y:S01]  /*2500*/  UMOV UR24, UR4 ;  /* 0x0000000400187c82 */ /* 0x000fe20008000000 */
[----:B------:R-:W-:Y:S01]  /*2510*/  UMOV UR25, 0x80004020 ;  /* 0x8000402000197882 */ /* 0x000fe20000000000 */
[----:B------:R-:W-:Y:S01]  /*2520*/  UMOV UR28, 0x0 ;  /* 0x00000000001c7882 */ /* 0x000fe20000000000 */
[----:B------:R-:W-:Y:S01]  /*2530*/  UMOV UR29, 0x4088490 ;  /* 0x04088490001d7882 */ /* 0x000fe20000000000 */
[----:B------:R-:W-:Y:S01]  /*2540*/  UMOV UR13, URZ ;  /* 0x000000ff000d7c82 */ /* 0x000fe20008000000 */
[----:B------:R-:W-:Y:S01]  /*2550*/  UMOV UR38, 0x0 ;  /* 0x0000000000267882 */ /* 0x000fe20000000000 */
[----:B------:R-:W-:Y:S01]  /*2560*/  UMOV UR39, 0x4088490 ;  /* 0x0408849000277882 */ /* 0x000fe20000000000 */
[----:B------:R1:W-:Y:S01]  /*2570*/  UTCHMMA gdesc[UR26], gdesc[UR24], tmem[UR17], tmem[UR28], idesc[UR29], !UPT ;  /* 0x00ff1c181a0075ea */ /* 0x0003e2000f800011 */
[----:B------:R-:W-:Y:S01]  /*2580*/  UMOV UR12, UR12 ;  /* 0x0000000c000c7c82 */ /* 0x000fe20008000000 */
[----:B------:R1:W-:Y:S01]  /*2590*/  UTCHMMA gdesc[UR34], gdesc[UR36], tmem[UR17], tmem[UR38], idesc[UR39], UPT ;  /* 0x00ff2624220075ea */ /* 0x0003e2000b800011 */
[----:B------:R1:W-:Y:S01]  /*25a0*/  UTCBAR [UR12], URZ ;  /* 0x000000ff0c0073e9 */ /* 0x0003e200080000ff */
[----:B------:R-:W-:-:S02]  /*25b0*/  NOP ;  /* 0x0000000000007918 */ /* 0x000fc40000000000 */
.L_x_13:
[----:B------:R-:W2:Y:S02]  /*25c0*/  SYNCS.PHASECHK.TRANS64.TRYWAIT P2, [UR14+0x2810], RZ ;  /* 0x002810ffff0075a7 */ /* 0x000ea4000804110e */
[----:B--2---:R-:W-:Y:S05]  /*25d0*/  @!P2 BRA `(.L_x_14) ;  /* 0x0000001c0064a947 */ /* 0x004fea0003800000 */
.L_x_23:
[----:B------:R-:W-:Y:S06]  /*25e0*/  BAR.SYNC.DEFER_BLOCKING 0x0 ;  /* 0x0000000000007b1d */ /* 0x000fec0000010000 */
[----:B------:R-:W-:Y:S01]  /*25f0*/  LDTM.16dp32bit_t0_t15.x16 R4, tmem[UR16+0x100000] ;  /* 0x10000010000479ee */ /* 0x000fe20008a00000 */
[----:B------:R-:W2:Y:S01]  /*2600*/  LDTM.16dp32bit_t16_t31.x16 R4, tmem[UR16+0x100010] ;  /* 0x10001010000479ee */ /* 0x000ea20008a20000 */
[----:B------:R-:W3:Y:S01]  /*2610*/  @!P1 SYNCS.CCTL.IV [UR14+0x2810] ;  /* 0x00281000ff0099b1 */ /* 0x000ee2000800000e */
[----:B------:R-:W-:Y:S01]  /*2620*/  NOP ;  /* 0x0000000000007918 */ /* 0x000fe20000000000 */
[----:B0-2---:R-:W-:Y:S01]  /*2630*/  FMUL R0, R4, UR40 ;  /* 0x0000002804007c20 */ /* 0x005fe20008400000 */
[----:B------:R-:W-:Y:S01]  /*2640*/  FMUL R59, R5, UR40 ;  /* 0x00000028053b7c20 */ /* 0x000fe20008400000 */
[----:B------:R-:W-:-:S05]  /*2650*/  FMUL R60, R6, UR40 ;  /* 0x00000028063c7c20 */ /* 0x000fca0008400000 */
[----:B------:R-:W-:Y:S01]  /*2660*/  FMNMX3 R60, R0, R59, R60, !PT ;  /* 0x0000003b003c7276 */ /* 0x000fe2000780003c */
        /* <DEDUP_REMOVED lines=18> */
[----:B------:R-:W-:-:S05]  /*2790*/  FMUL R0, R19, UR40 ;  /* 0x0000002813007c20 */ /* 0x000fca0008400000 */
[----:B------:R-:W-:-:S05]  /*27a0*/  FMNMX R60, R0, R59, !PT ;  /* 0x0000003b003c7209 */ /* 0x000fca0007800000 */
[----:B------:R-:W0:Y:S02]  /*27b0*/  SHFL.BFLY PT, R0, R60, 0x10, 0x1f ;  /* 0x0e001f003c007f89 */ /* 0x000e2400000e0000 */
[----:B0-----:R-:W-:-:S05]  /*27c0*/  FMNMX3 R0, R60, R0, R37, !PT ;  /* 0x000000003c007276 */ /* 0x001fca0007800025 */
[--C-:B------:R-:W-:Y:S01]  /*27d0*/  FFMA R5, R5, UR40, -R0.reuse ;  /* 0x0000002805057c23 */ /* 0x100fe20008000800 */
[--C-:B------:R-:W-:Y:S01]  /*27e0*/  FFMA R4, R4, UR40, -R0.reuse ;  /* 0x0000002804047c23 */ /* 0x100fe20008000800 */
[--C-:B------:R-:W-:Y:S01]  /*27f0*/  FFMA R7, R7, UR40, -R0.reuse ;  /* 0x0000002807077c23 */ /* 0x100fe20008000800 */
[--C-:B------:R-:W-:Y:S01]  /*2800*/  FFMA R9, R9, UR40, -R0.reuse ;  /* 0x0000002809097c23 */ /* 0x100fe20008000800 */
[----:B------:R-:W-:Y:S01]  /*2810*/  FMUL R59, R5, 1.4426950216293334961 ;  /* 0x3fb8aa3b053b7820 */ /* 0x000fe20000400000 */
[----:B------:R-:W-:Y:S01]  /*2820*/  FMUL R4, R4, 1.4426950216293334961 ;  /* 0x3fb8aa3b04047820 */ /* 0x000fe20000400000 */
[--C-:B------:R-:W-:Y:S01]  /*2830*/  FFMA R5, R6, UR40, -R0.reuse ;  /* 0x0000002806057c23 */ /* 0x100fe20008000800 */
[----:B------:R-:W-:Y:S01]  /*2840*/  FMUL R60, R7, 1.4426950216293334961 ;  /* 0x3fb8aa3b073c7820 */ /* 0x000fe20000400000 */
[----:B------:R0:W-:Y:S01]  /*2850*/  MUFU.EX2 R6, R59 ;  /* 0x0000003b00067308 */ /* 0x0001e20000000800 */
[--C-:B------:R-:W-:Y:S01]  /*2860*/  FFMA R7, R8, UR40, -R0.reuse ;  /* 0x0000002808077c23 */ /* 0x100fe20008000800 */
[----:B------:R-:W-:Y:S01]  /*2870*/  FMUL R5, R5, 1.4426950216293334961 ;  /* 0x3fb8aa3b05057820 */ /* 0x000fe20000400000 */
[----:B------:R-:W-:Y:S01]  /*2880*/  FMUL R61, R9, 1.4426950216293334961 ;  /* 0x3fb8aa3b093d7820 */ /* 0x000fe20000400000 */
[--C-:B------:R-:W-:Y:S01]  /*2890*/  FFMA R9, R10, UR40, -R0.reuse ;  /* 0x000000280a097c23 */ /* 0x100fe20008000800 */
[----:B------:R-:W-:Y:S01]  /*28a0*/  FMUL R7, R7, 1.4426950216293334961 ;  /* 0x3fb8aa3b07077820 */ /* 0x000fe20000400000 */
[--C-:B------:R-:W-:Y:S01]  /*28b0*/  FFMA R11, R11, UR40, -R0.reuse ;  /* 0x000000280b0b7c23 */ /* 0x100fe20008000800 */
[--C-:B------:R-:W-:Y:S01]  /*28c0*/  FFMA R13, R13, UR40, -R0.reuse ;  /* 0x000000280d0d7c23 */ /* 0x100fe20008000800 */
[----:B------:R-:W2:Y:S01]  /*28d0*/  MUFU.EX2 R4, R4 ;  /* 0x0000000400047308 */ /* 0x000ea20000000800 */
[----:B------:R-:W-:Y:S01]  /*28e0*/  FMUL R9, R9, 1.4426950216293334961 ;  /* 0x3fb8aa3b09097820 */ /* 0x000fe20000400000 */
[----:B0-----:R-:W-:Y:S01]  /*28f0*/  FMUL R59, R11, 1.4426950216293334961 ;  /* 0x3fb8aa3b0b3b7820 */ /* 0x001fe20000400000 */
[--C-:B------:R-:W-:Y:S01]  /*2900*/  FFMA R11, R12, UR40, -R0.reuse ;  /* 0x000000280c0b7c23 */ /* 0x100fe20008000800 */
[--C-:B------:R-:W-:Y:S01]  /*2910*/  FFMA R17, R17, UR40, -R0.reuse ;  /* 0x0000002811117c23 */ /* 0x100fe20008000800 */
[--C-:B------:R-:W-:Y:S01]  /*2920*/  FFMA R18, R18, UR40, -R0.reuse ;  /* 0x0000002812127c23 */ /* 0x100fe20008000800 */
[----:B------:R-:W-:Y:S01]  /*2930*/  FFMA R19, R19, UR40, -R0 ;  /* 0x0000002813137c23 */ /* 0x000fe20008000800 */
[----:B------:R-:W-:Y:S01]  /*2940*/  FMUL R11, R11, 1.4426950216293334961 ;  /* 0x3fb8aa3b0b0b7820 */ /* 0x000fe20000400000 */
[----:B------:R-:W0:Y:S01]  /*2950*/  MUFU.EX2 R5, R5 ;  /* 0x0000000500057308 */ /* 0x000e220000000800 */
[----:B------:R-:W-:Y:S01]  /*2960*/  FMUL R17, R17, 1.4426950216293334961 ;  /* 0x3fb8aa3b11117820 */ /* 0x000fe20000400000 */
[----:B------:R-:W-:Y:S01]  /*2970*/  FMUL R18, R18, 1.4426950216293334961 ;  /* 0x3fb8aa3b12127820 */ /* 0x000fe20000400000 */
[----:B------:R-:W-:-:S05]  /*2980*/  FMUL R19, R19, 1.4426950216293334961 ;  /* 0x3fb8aa3b13137820 */ /* 0x000fca0000400000 */
[----:B------:R4:W5:Y:S08]  /*2990*/  MUFU.EX2 R8, R60 ;  /* 0x0000003c00087308 */ /* 0x0009700000000800 */
[----:B------:R-:W1:Y:S01]  /*29a0*/  MUFU.EX2 R7, R7 ;  /* 0x0000000700077308 */ /* 0x000e620000000800 */
[----:B----4-:R-:W-:Y:S01]  /*29b0*/  FFMA R60, R15, UR40, -R0 ;  /* 0x000000280f3c7c23 */ /* 0x010fe20008000800 */
[----:B--2---:R-:W-:-:S03]  /*29c0*/  FADD R15, R4, R6 ;  /* 0x00000006040f7221 */ /* 0x004fc60000000000 */
[----:B------:R-:W-:Y:S01]  /*29d0*/  FMUL R60, R60, 1.4426950216293334961 ;  /* 0x3fb8aa3b3c3c7820 */ /* 0x000fe20000400000 */
[----:B0-----:R-:W-:Y:S02]  /*29e0*/  FADD R15, R5, R15 ;  /* 0x0000000f050f7221 */ /* 0x001fe40000000000 */
[----:B------:R0:W2:Y:S08]  /*29f0*/  MUFU.EX2 R10, R61 ;  /* 0x0000003d000a7308 */ /* 0x0000b00000000800 */
[----:B------:R-:W4:Y:S01]  /*2a00*/  MUFU.EX2 R9, R9 ;  /* 0x0000000900097308 */ /* 0x000f220000000800 */
[----:B0-----:R-:W-:Y:S01]  /*2a10*/  FMUL R61, R13, 1.4426950216293334961 ;  /* 0x3fb8aa3b0d3d7820 */ /* 0x001fe20000400000 */
[----:B------:R-:W-:-:S04]  /*2a20*/  FFMA R13, R14, UR40, -R0 ;  /* 0x000000280e0d7c23 */ /* 0x000fc80008000800 */
[----:B------:R-:W-:Y:S02]  /*2a30*/  FMUL R13, R13, 1.4426950216293334961 ;  /* 0x3fb8aa3b0d0d7820 */ /* 0x000fe40000400000 */
[----:B------:R0:W1:Y:S08]  /*2a40*/  MUFU.EX2 R12, R59 ;  /* 0x0000003b000c7308 */ /* 0x0000700000000800 */
[----:B------:R-:W1:Y:S01]  /*2a50*/  MUFU.EX2 R11, R11 ;  /* 0x0000000b000b7308 */ /* 0x000e620000000800 */
[----:B0-----:R-:W-:-:S07]  /*2a60*/  FFMA R59, R16, UR40, -R0 ;  /* 0x00000028103b7c23 */ /* 0x001fce0008000800 */
[----:B------:R5:W-:Y:S08]  /*2a70*/  MUFU.EX2 R16, R60 ;  /* 0x0000003c00107308 */ /* 0x000bf00000000800 */
[----:B------:R-:W0:Y:S01]  /*2a80*/  MUFU.EX2 R14, R61 ;  /* 0x0000003d000e7308 */ /* 0x000e220000000800 */
[----:B-----5:R-:W-:Y:S01]  /*2a90*/  FADD R60, R8, R15 ;  /* 0x0000000f083c7221 */ /* 0x020fe20000000000 */
[----:B------:R-:W-:-:S03]  /*2aa0*/  FMUL R15, R59, 1.4426950216293334961 ;  /* 0x3fb8aa3b3b0f7820 */ /* 0x000fc60000400000 */
[----:B-1----:R-:W-:-:S03]  /*2ab0*/  FADD R59, R7, R60 ;  /* 0x0000003c073b7221 */ /* 0x002fc60000000000 */
[----:B------:R-:W1:Y:S01]  /*2ac0*/  MUFU.EX2 R13, R13 ;  /* 0x0000000d000d7308 */ /* 0x000e620000000800 */
[----:B--2---:R-:W-:-:S04]  /*2ad0*/  FADD R59, R10, R59 ;  /* 0x0000003b0a3b7221 */ /* 0x004fc80000000000 */
[----:B----4-:R-:W-:-:S03]  /*2ae0*/  FADD R59, R9, R59 ;  /* 0x0000003b093b7221 */ /* 0x010fc60000000000 */
[----:B------:R-:W2:Y:S01]  /*2af0*/  MUFU.EX2 R15, R15 ;  /* 0x0000000f000f7308 */ /* 0x000ea20000000800 */
[----:B------:R-:W-:-:S04]  /*2b00*/  FADD R60, R12, R59 ;  /* 0x0000003b0c3c7221 */ /* 0x000fc80000000000 */
[----:B------:R-:W-:-:S03]  /*2b10*/  FADD R59, R11, R60 ;  /* 0x0000003c0b3b7221 */ /* 0x000fc60000000000 */
[----:B------:R-:W4:Y:S01]  /*2b20*/  MUFU.EX2 R17, R17 ;  /* 0x0000001100117308 */ /* 0x000f220000000800 */
[----:B0-----:R-:W-:-:S04]  /*2b30*/  FADD R60, R14, R59 ;  /* 0x0000003b0e3c7221 */ /* 0x001fc80000000000 */
[----:B-1----:R-:W-:-:S03]  /*2b40*/  FADD R59, R13, R60 ;  /* 0x0000003c0d3b7221 */ /* 0x002fc60000000000 */
[----:B------:R-:W0:Y:S01]  /*2b50*/  MUFU.EX2 R18, R18 ;  /* 0x0000001200127308 */ /* 0x000e220000000800 */
[----:B------:R-:W-:Y:S01]  /*2b60*/  FADD R60, R16, R59 ;  /* 0x0000003b103c7221 */ /* 0x000fe20000000000 */
[----:B------:R-:W-:-:S03]  /*2b70*/  SHF.L.U32 R59, R36, 0x1f, RZ ;  /* 0x0000001f243b7819 */ /* 0x000fc600000006ff */
[----:B--2---:R-:W-:Y:S01]  /*2b80*/  FADD R60, R15, R60 ;  /* 0x0000003c0f3c7221 */ /* 0x004fe20000000000 */
[----:B---3--:R-:W1:Y:S02]  /*2b90*/  SYNCS.PHASECHK.TRANS64.TRYWAIT P2, [UR18], R59 ;  /* 0x0000003bff0075a7 */ /* 0x008e640008041112 */
[----:B------:R-:W2:Y:S01]  /*2ba0*/  MUFU.EX2 R19, R19 ;  /* 0x0000001300137308 */ /* 0x000ea20000000800 */
[----:B----4-:R-:W-:-:S04]  /*2bb0*/  FADD R61, R17, R60 ;  /* 0x0000003c113d7221 */ /* 0x010fc80000000000 */
[----:B0-----:R-:W-:-:S04]  /*2bc0*/  FADD R36, R18, R61 ;  /* 0x0000003d12247221 */ /* 0x001fc80000000000 */
[----:B--2---:R-:W-:-:S05]  /*2bd0*/  FADD R60, R19, R36 ;  /* 0x00000024133c7221 */ /* 0x004fca0000000000 */
[----:B------:R-:W0:Y:S02]  /*2be0*/  SHFL.BFLY PT, R61, R60, 0x10, 0x1f ;  /* 0x0e001f003c3d7f89 */ /* 0x000e2400000e0000 */
[----:B0-----:R-:W-:Y:S01]  /*2bf0*/  FADD R36, R60, R61 ;  /* 0x0000003d3c247221 */ /* 0x001fe20000000000 */
[----:B-1----:R-:W-:Y:S06]  /*2c00*/  @!P2 BRA `(.L_x_15) ;  /* 0x0000001400e4a947 */ /* 0x002fec0003800000 */
.L_x_24:
[----:B------:R-:W-:Y:S02]  /*2c10*/  F2FP.BF16.F32.PACK_AB R4, R6, R4 ;  /* 0x000000040604723e */ /* 0x000fe400000010ff */
[----:B------:R-:W-:Y:S02]  /*2c20*/  F2FP.BF16.F32.PACK_AB R5, R8, R5 ;  /* 0x000000050805723e */ /* 0x000fe400000010ff */
[----:B------:R-:W-:Y:S02]  /*2c30*/  F2FP.BF16.F32.PACK_AB R6, R10, R7 ;  /* 0x000000070a06723e */ /* 0x000fe400000010ff */
[----:B------:R-:W-:Y:S02]  /*2c40*/  F2FP.BF16.F32.PACK_AB R7, R12, R9 ;  /* 0x000000090c07723e */ /* 0x000fe400000010ff */
[----:B------:R-:W-:Y:S02]  /*2c50*/  F2FP.BF16.F32.PACK_AB R8, R14, R11 ;  /* 0x0000000b0e08723e */ /* 0x000fe400000010ff */
[----:B------:R-:W-:Y:S01]  /*2c60*/  F2FP.BF16.F32.PACK_AB R9, R16, R13 ;  /* 0x0000000d1009723e */ /* 0x000fe200000010ff */
[----:B------:R-:W-:Y:S01]  /*2c70*/  IMAD.WIDE R12, R21, 0x2, R38 ;  /* 0x00000002150c7825 */ /* 0x000fe200078e0226 */
[----:B------:R-:W-:-:S02]  /*2c80*/  F2FP.BF16.F32.PACK_AB R10, R17, R15 ;  /* 0x0000000f110a723e */ /* 0x000fc400000010ff */
[----:B------:R-:W-:-:S03]  /*2c90*/  F2FP.BF16.F32.PACK_AB R11, R19, R18 ;  /* 0x00000012130b723e */ /* 0x000fc600000010ff */
[----:B------:R-:W2:Y:S01]  /*2ca0*/  LDG.E.U16 R13, desc[UR30][R12.64] ;  /* 0x0000001e0c0d7981 */ /* 0x000ea2000c1e1500 */
[----:B------:R-:W-:Y:S01]  /*2cb0*/  STTM.16dp32bit_t0_t15.x8 tmem[UR16+0x20], R4 ;  /* 0x00002004000079ed */ /* 0x000fe20008980010 */
[----:B------:R0:W-:Y:S02]  /*2cc0*/  STTM.16dp32bit_t16_t31.x8 tmem[UR16+0x28], R4 ;  /* 0x00002804000079ed */ /* 0x0001e400089a0010 */
[----:B0-----:R-:W-:-:S04]  /*2cd0*/  IMAD.WIDE R4, R21, 0x2, R32 ;  /* 0x0000000215047825 */ /* 0x001fc800078e0220 */
[C---:B------:R-:W-:Y:S01]  /*2ce0*/  IMAD.WIDE R6, R21.reuse, 0x2, R28 ;  /* 0x0000000215067825 */ /* 0x040fe200078e021c */
[----:B------:R0:W3:Y:S03]  /*2cf0*/  LDG.E.U16 R15, desc[UR30][R4.64] ;  /* 0x0000001e040f7981 */ /* 0x0000e6000c1e1500 */
[C---:B------:R-:W-:Y:S01]  /*2d00*/  IMAD.WIDE R8, R21.reuse, 0x2, R24 ;  /* 0x0000000215087825 */ /* 0x040fe200078e0218 */
[----:B------:R1:W4:Y:S03]  /*2d10*/  LDG.E.U16 R59, desc[UR30][R6.64] ;  /* 0x0000001e063b7981 */ /* 0x000326000c1e1500 */
[C---:B------:R-:W-:Y:S01]  /*2d20*/  IMAD.WIDE R10, R21.reuse, 0x2, R34 ;  /* 0x00000002150a7825 */ /* 0x040fe200078e0222 */
[----:B------:R5:W4:Y:S03]  /*2d30*/  LDG.E.U16 R19, desc[UR30][R8.64] ;  /* 0x0000001e08137981 */ /* 0x000b26000c1e1500 */
[C---:B0-----:R-:W-:Y:S01]  /*2d40*/  IMAD.WIDE R4, R21.reuse, 0x2, R30 ;  /* 0x0000000215047825 */ /* 0x041fe200078e021e */
[----:B------:R-:W4:Y:S03]  /*2d50*/  LDG.E.U16 R61, desc[UR30][R10.64] ;  /* 0x0000001e0a3d7981 */ /* 0x000f26000c1e1500 */
[C---:B-1----:R-:W-:Y:S01]  /*2d60*/  IMAD.WIDE R6, R21.reuse, 0x2, R26 ;  /* 0x0000000215067825 */ /* 0x042fe200078e021a */
[----:B------:R-:W4:Y:S03]  /*2d70*/  LDG.E.U16 R60, desc[UR30][R4.64] ;  /* 0x0000001e043c7981 */ /* 0x000f26000c1e1500 */
[----:B-----5:R-:W-:Y:S01]  /*2d80*/  IMAD.WIDE R8, R21, 0x2, R22 ;  /* 0x0000000215087825 */ /* 0x020fe200078e0216 */
[----:B------:R-:W5:Y:S04]  /*2d90*/  LDG.E.U16 R17, desc[UR30][R6.64] ;  /* 0x0000001e06117981 */ /* 0x000f68000c1e1500 */
[----:B------:R-:W5:Y:S01]  /*2da0*/  LDG.E.U16 R14, desc[UR30][R8.64] ;  /* 0x0000001e080e7981 */ /* 0x000f62000c1e1500 */
[----:B------:R-:W-:-:S04]  /*2db0*/  FADD R12, -R0, R37 ;  /* 0x00000025000c7221 */ /* 0x000fc80000000100 */
[----:B------:R-:W-:-:S06]  /*2dc0*/  FMUL R37, R12, 1.4426950216293334961 ;  /* 0x3fb8aa3b0c257820 */ /* 0x000fcc0000400000 */
[----:B------:R-:W0:Y:S01]  /*2dd0*/  MUFU.EX2 R37, R37 ;  /* 0x0000002500257308 */ /* 0x000e220000000800 */
[----:B------:R-:W-:Y:S01]  /*2de0*/  ULEA UR18, UR32, UR14, 0x3 ;  /* 0x0000000e20127291 */ /* 0x000fe2000f8e18ff */
[----:B------:R-:W-:-:S03]  /*2df0*/  UMOV UR8, UR9 ;  /* 0x0000000900087c82 */ /* 0x000fc60008000000 */
[----:B------:R-:W-:Y:S01]  /*2e00*/  UIADD3 UR18, UPT, UPT, UR18, 0x2800, URZ ;  /* 0x0000280012127890 */ /* 0x000fe2000fffe0ff */
[----:B--2---:R-:W-:Y:S04]  /*2e10*/  STS.U16 [R2+UR14+0x2000], R13 ;  /* 0x0020000d02007988 */ /* 0x004fe8000800040e */
[----:B---3--:R-:W-:Y:S04]  /*2e20*/  STS.U16 [R2+UR14+0x2200], R15 ;  /* 0x0022000f02007988 */ /* 0x008fe8000800040e */
[----:B----4-:R-:W-:Y:S04]  /*2e30*/  STS.U16 [R2+UR14+0x2400], R59 ;  /* 0x0024003b02007988 */ /* 0x010fe8000800040e */
[----:B------:R-:W-:Y:S04]  /*2e40*/  STS.U16 [R2+UR14+0x2600], R19 ;  /* 0x0026001302007988 */ /* 0x000fe8000800040e */
[----:B------:R-:W-:Y:S04]  /*2e50*/  STS.U16 [R58+UR14+0x2100], R61 ;  /* 0x0021003d3a007988 */ /* 0x000fe8000800040e */
[----:B------:R-:W-:Y:S04]  /*2e60*/  STS.U16 [R58+UR14+0x2300], R60 ;  /* 0x0023003c3a007988 */ /* 0x000fe8000800040e */
[----:B-----5:R-:W-:Y:S04]  /*2e70*/  STS.U16 [R58+UR14+0x2500], R17 ;  /* 0x002500113a007988 */ /* 0x020fe8000800040e */
[----:B------:R1:W-:Y:S01]  /*2e80*/  STS.U16 [R58+UR14+0x2700], R14 ;  /* 0x0027000e3a007988 */ /* 0x0003e2000800040e */
[----:B------:R-:W2:Y:S02]  /*2e90*/  FENCE.VIEW.ASYNC.T ;  /* 0x00000000000073c6 */ /* 0x000ea40000000200 */
[----:B--2---:R-:W-:Y:S06]  /*2ea0*/  BAR.SYNC.DEFER_BLOCKING 0x0 ;  /* 0x0000000000007b1d */ /* 0x004fec0000010000 */
[----:B-1----:R-:W-:Y:S01]  /*2eb0*/  LDTM.16dp32bit_t0_t15.x16 R4, tmem[UR16] ;  /* 0x00000010000479ee */ /* 0x002fe20008a00000 */
[----:B------:R-:W0:Y:S01]  /*2ec0*/  LDTM.16dp32bit_t16_t31.x16 R4, tmem[UR16+0x10] ;  /* 0x00001010000479ee */ /* 0x000e220008a20000 */
[----:B------:R-:W-:Y:S01]  /*2ed0*/  NOP ;  /* 0x0000000000007918 */ /* 0x000fe20000000000 */
[C---:B0-----:R-:W-:Y:S01]  /*2ee0*/  FMUL R4, R37.reuse, R4 ;  /* 0x0000000425047220 */ /* 0x041fe20000400000 */
        /* <DEDUP_REMOVED lines=16> */
[----:B------:R0:W-:Y:S01]  /*2ff0*/  STTM.16dp32bit_t16_t31.x16 tmem[UR16+0x10], R4 ;  /* 0x00001004000079ed */ /* 0x0001e20008a20010 */
[----:B------:R-:W1:Y:S02]  /*3000*/  FENCE.VIEW.ASYNC.T ;  /* 0x00000000000073c6 */ /* 0x000e640000000200 */
[----:B-1----:R-:W-:Y:S06]  /*3010*/  BAR.SYNC.DEFER_BLOCKING 0x0 ;  /* 0x0000000000007b1d */ /* 0x002fec0000010000 */
[----:B------:R1:W-:Y:S06]  /*3020*/  MEMBAR.ALL.CTA ;  /* 0x0000000000007992 */ /* 0x0003ec0000008000 */
[----:B-1----:R-:W1:Y:S02]  /*3030*/  FENCE.VIEW.ASYNC.S ;  /* 0x00000000000073c6 */ /* 0x002e640000000000 */
[----:B-1----:R-:W-:Y:S06]  /*3040*/  BAR.SYNC.DEFER_BLOCKING 0x0 ;  /* 0x0000000000007b1d */ /* 0x002fec0000010000 */
[----:B------:R-:W-:Y:S05]  /*3050*/  BRA.U UP1, `(.L_x_16) ;  /* 0x0000000101387547 */ /* 0x000fea000b800000 */
[----:B------:R-:W-:Y:S01]  /*3060*/  UIADD3 UR28, UPT, UPT, UR15, 0x28, URZ ;  /* 0x000000280f1c7890 */ /* 0x000fe2000fffe0ff */
[----:B------:R-:W-:Y:S01]  /*3070*/  UMOV UR24, UR6 ;  /* 0x0000000600187c82 */ /* 0x000fe20008000000 */
[----:B------:R-:W-:Y:S01]  /*3080*/  UMOV UR25, 0x80004020 ;  /* 0x8000402000197882 */ /* 0x000fe20000000000 */
[----:B------:R-:W-:Y:S01]  /*3090*/  UMOV UR26, 0x0 ;  /* 0x00000000001a7882 */ /* 0x000fe20000000000 */
[----:B------:R-:W-:Y:S01]  /*30a0*/  UMOV UR27, 0x4080490 ;  /* 0x04080490001b7882 */ /* 0x000fe20000000000 */
[----:B------:R-:W-:Y:S01]  /*30b0*/  UMOV UR12, UR18 ;  /* 0x00000012000c7c82 */ /* 0x000fe20008000000 */
[----:B------:R-:W-:Y:S01]  /*30c0*/  UMOV UR13, URZ ;  /* 0x000000ff000d7c82 */ /* 0x000fe20008000000 */
[----:B------:R-:W-:Y:S01]  /*30d0*/  UMOV UR38, 0x0 ;  /* 0x0000000000267882 */ /* 0x000fe20000000000 */
[----:B------:R-:W-:Y:S01]  /*30e0*/  UMOV UR39, 0x4080490 ;  /* 0x0408049000277882 */ /* 0x000fe20000000000 */
[----:B------:R1:W-:Y:S01]  /*30f0*/  UTCHMMA tmem[UR20], gdesc[UR24], tmem[UR15], tmem[UR26], idesc[UR27], UPT ;  /* 0x00ff1a18140079ea */ /* 0x0003e2000b80000f */
[----:B------:R-:W-:Y:S01]  /*3100*/  UMOV UR9, UR12 ;  /* 0x0000000c00097c82 */ /* 0x000fe20008000000 */
[----:B------:R1:W-:Y:S01]  /*3110*/  UTCHMMA tmem[UR28], gdesc[UR22], tmem[UR15], tmem[UR38], idesc[UR39], UPT ;  /* 0x00ff26161c0079ea */ /* 0x0003e2000b80000f */
[----:B------:R1:W-:Y:S01]  /*3120*/  UTCBAR [UR9], URZ ;  /* 0x000000ff090073e9 */ /* 0x0003e200080000ff */
[----:B------:R-:W-:-:S02]  /*3130*/  NOP ;  /* 0x0000000000007918 */ /* 0x000fc40000000000 */
.L_x_16:
[----:B------:R-:W-:Y:S01]  /*3140*/  UIADD3 UR32, UPT, UPT, UR32, 0x1, URZ ;  /* 0x0000000120207890 */ /* 0x000fe2000fffe0ff */
[----:B------:R-:W-:Y:S01]  /*3150*/  FFMA R20, R37, R20, R36 ;  /* 0x0000001425147223 */ /* 0x000fe20000000024 */
[----:B------:R-:W-:Y:S01]  /*3160*/  UIADD3 UR10, UPT, UPT, UR10, 0x20, URZ ;  /* 0x000000200a0a7890 */ /* 0x000fe2000fffe0ff */
[----:B------:R-:W-:Y:S01]  /*3170*/  VIADD R21, R21, UR21 ;  /* 0x0000001515157c36 */ /* 0x000fe20008000000 */
[----:B------:R-:W-:Y:S01]  /*3180*/  UISETP.GT.AND UP2, UPT, UR32, 0x1, UPT ;  /* 0x000000012000788c */ /* 0x000fe2000bf44270 */
[----:B------:R-:W-:Y:S01]  /*3190*/  IADD3 R3, PT, PT, R56, R3, RZ ;  /* 0x0000000338037210 */ /* 0x000fe20007ffe0ff */
[----:B------:R-:W-:Y:S01]  /*31a0*/  IMAD.U32 R36, RZ, RZ, UR8 ;  /* 0x00000008ff247e24 */ /* 0x000fe2000f8e00ff */
[----:B------:R-:W-:Y:S01]  /*31b0*/  MOV R37, R0 ;  /* 0x0000000000257202 */ /* 0x000fe20000000f00 */
[----:B-1----:R-:W-:Y:S02]  /*31c0*/  USEL UR9, URZ, 0x1, !UP2 ;  /* 0x00000001ff097887 */ /* 0x002fe4000d000000 */
[----:B------:R-:W-:-:S02]  /*31d0*/  USEL UR32, UR32, URZ, !UP2 ;  /* 0x000000ff20207287 */ /* 0x000fc4000d000000 */
[----:B------:R-:W-:Y:S02]  /*31e0*/  UISETP.GE.AND UP2, UPT, UR10, UR19, UPT ;  /* 0x000000130a00728c */ /* 0x000fe4000bf46270 */
[----:B------:R-:W-:-:S07]  /*31f0*/  ULOP3.LUT UR9, UR8, UR9, URZ, 0x3c, !UPT ;  /* 0x0000000908097292 */ /* 0x000fce000f8e3cff */
[----:B------:R-:W-:Y:S05]  /*3200*/  BRA.U !UP2, `(.L_x_17) ;  /* 0xfffffff10a247547 */ /* 0x000fea000b83ffff */
.L_x_12:
[----:B01-3--:R-:W0:Y:S01]  /*3210*/  S2R R4, SR_TID.X ;  /* 0x0000000000047919 */ /* 0x00be220000002100 */
[----:B------:R-:W1:Y:S01]  /*3220*/  LDCU UR4, c[0x0][0x3f0] ;  /* 0x00007e00ff0477ac */ /* 0x000e620008000800 */
[----:B------:R-:W-:-:S04]  /*3230*/  MOV R31, R20 ;  /* 0x00000014001f7202 */ /* 0x000fc80000000f00 */
[C---:B------:R-:W-:Y:S01]  /*3240*/  FSETP.GEU.AND P4, PT, R31.reuse, 1.175494350822287508e-38, PT ;  /* 0x008000001f00780b */ /* 0x040fe20003f8e000 */
[C---:B------:R-:W-:Y:S01]  /*3250*/  FMUL R22, R31.reuse, 8388608 ;  /* 0x4b0000001f167820 */ /* 0x040fe20000400000 */
[----:B------:R-:W-:-:S04]  /*3260*/  FSETP.GT.AND P3, PT, |R31|, 8.50705917302346158658e+37, PT ;  /* 0x7e8000001f00780b */ /* 0x000fc80003f64200 */
[----:B------:R-:W-:Y:S01]  /*3270*/  FSEL R22, R22, R31, !P4 ;  /* 0x0000001f16167208 */ /* 0x000fe20006000000 */
[----:B-1----:R-:W-:Y:S01]  /*3280*/  UISETP.GE.AND UP0, UPT, UR4, 0x1, UPT ;  /* 0x000000010400788c */ /* 0x002fe2000bf06270 */
[C---:B0-----:R-:W-:Y:S01]  /*3290*/  IMAD.SHL.U32 R2, R4.reuse, 0x80, RZ ;  /* 0x0000008004027824 */ /* 0x041fe200078e00ff */
[----:B------:R-:W-:-:S04]  /*32a0*/  SHF.L.U32 R21, R4, 0x4, RZ ;  /* 0x0000000404157819 */ /* 0x000fc800000006ff */
[----:B------:R-:W-:Y:S02]  /*32b0*/  LOP3.LUT R3, R2, 0x800, RZ, 0xc0, !PT ;  /* 0x0000080002037812 */ /* 0x000fe400078ec0ff */
[----:B------:R-:W-:-:S04]  /*32c0*/  LOP3.LUT R2, R21, 0xf0, RZ, 0xc0, !PT ;  /* 0x000000f015027812 */ /* 0x000fc800078ec0ff */
[----:B------:R-:W-:Y:S02]  /*32d0*/  IADD3 R26, PT, PT, R2, UR14, R3 ;  /* 0x0000000e021a7c10 */ /* 0x000fe4000fffe003 */
[----:B------:R-:W-:Y:S02]  /*32e0*/  SHF.R.U32.HI R3, RZ, 0x2, R4 ;  /* 0x00000002ff037819 */ /* 0x000fe40000011604 */
[----:B------:R-:W-:Y:S01]  /*32f0*/  IADD3 R2, PT, PT, R22, -0x3f3504f3, RZ ;  /* 0xc0cafb0d16027810 */ /* 0x000fe20007ffe0ff */
[----:B------:R-:W-:Y:S06]  /*3300*/  BRA.U !UP0, `(.L_x_18) ;  /* 0x0000000108107547 */ /* 0x000fec000b800000 */
[----:B------:R-:W-:-:S06]  /*3310*/  USHF.L.U32 UR8, UR8, 0x1f, URZ ;  /* 0x0000001f08087899 */ /* 0x000fcc00080006ff */
[----:B------:R-:W-:-:S04]  /*3320*/  IMAD.U32 R4, RZ, RZ, UR8 ;  /* 0x00000008ff047e24 */ /* 0x000fc8000f8e00ff */
[----:B------:R-:W0:Y:S02]  /*3330*/  SYNCS.PHASECHK.TRANS64.TRYWAIT P2, [UR18], R4 ;  /* 0x00000004ff0075a7 */ /* 0x000e240008041112 */
[----:B0-----:R-:W-:Y:S05]  /*3340*/  @!P2 BRA `(.L_x_19) ;  /* 0x000000100020a947 */ /* 0x001fea0003800000 */
.L_x_18:
[----:B------:R-:W-:Y:S01]  /*3350*/  BAR.SYNC.DEFER_BLOCKING 0x0 ;  /* 0x0000000000007b1d */ /* 0x000fe20000010000 */
[C---:B------:R-:W-:Y:S01]  /*3360*/  FSETP.GEU.AND P2, PT, |R31|.reuse, 1.175494350822287508e-38, PT ;  /* 0x008000001f00780b */ /* 0x040fe20003f4e200 */
[----:B------:R-:W-:Y:S01]  /*3370*/  @P3 FMUL R31, R31, 0.25 ;  /* 0x3e8000001f1f3820 */ /* 0x000fe20000400000 */
[----:B------:R-:W-:Y:S01]  /*3380*/  LOP3.LUT R3, R3, 0x18, RZ, 0xc0, !PT ;  /* 0x0000001803037812 */ /* 0x000fe200078ec0ff */
[----:B------:R-:W-:Y:S01]  /*3390*/  HFMA2 R33, -RZ, RZ, 1.443359375, -0.2030029296875 ;  /* 0x3dc6b27fff217431 */ /* 0x000fe200000001ff */
[----:B------:R-:W-:Y:S01]  /*33a0*/  LOP3.LUT R27, R2, 0xff800000, RZ, 0xc0, !PT ;  /* 0xff800000021b7812 */ /* 0x000fe200078ec0ff */
[----:B------:R-:W0:Y:S01]  /*33b0*/  LDCU.64 UR4, c[0x0][0x3e0] ;  /* 0x00007c00ff0477ac */ /* 0x000e220008000a00 */
[----:B------:R-:W-:Y:S01]  /*33c0*/  FSEL R25, RZ, -23, P4 ;  /* 0xc1b80000ff197808 */ /* 0x000fe20002000000 */
[----:B------:R-:W1:Y:S01]  /*33d0*/  S2R R46, SR_TID.X ;  /* 0x00000000002e7919 */ /* 0x000e620000002100 */
[----:B------:R-:W-:Y:S02]  /*33e0*/  IADD3 R24, PT, PT, R22, -R27, RZ ;  /* 0x8000001b16187210 */ /* 0x000fe40007ffe0ff */
[----:B------:R-:W-:-:S03]  /*33f0*/  LOP3.LUT R2, R21, 0x30, RZ, 0xc0, !PT ;  /* 0x0000003015027812 */ /* 0x000fc600078ec0ff */
[----:B------:R-:W-:Y:S01]  /*3400*/  @!P2 FMUL R31, R31, 16777216 ;  /* 0x4b8000001f1fa820 */ /* 0x000fe20000400000 */
[----:B------:R-:W-:Y:S01]  /*3410*/  FADD R24, R24, -1 ;  /* 0xbf80000018187421 */ /* 0x000fe20000000000 */
[----:B------:R-:W2:Y:S02]  /*3420*/  @!P1 SYNCS.CCTL.IV [UR14+0x2800] ;  /* 0x00280000ff0099b1 */ /* 0x000ea4000800000e */
[----:B--2---:R-:W-:Y:S01]  /*3430*/  BAR.SYNC.DEFER_BLOCKING 0x0 ;  /* 0x0000000000007b1d */ /* 0x004fe20000010000 */
[----:B0-----:R-:W-:-:S04]  /*3440*/  UIMAD UR4, UR11, UR4, URZ ;  /* 0x000000040b0472a4 */ /* 0x001fc8000f8e02ff */
[----:B------:R-:W-:Y:S01]  /*3450*/  USHF.L.U32 UR6, UR4, 0x1, URZ ;  /* 0x0000000104067899 */ /* 0x000fe200080006ff */
[----:B------:R-:W-:Y:S01]  /*3460*/  LDTM.16dp32bit_t0_t15.x16 R4, tmem[UR16] ;  /* 0x00000010000479ee */ /* 0x000fe20008a00000 */
[----:B------:R-:W0:Y:S01]  /*3470*/  LDTM.16dp32bit_t16_t31.x16 R4, tmem[UR16+0x10] ;  /* 0x00001010000479ee */ /* 0x000e220008a20000 */
[----:B-1----:R-:W-:Y:S02]  /*3480*/  LOP3.LUT R3, R3, 0x1f, R46, 0xf8, !PT ;  /* 0x0000001f03037812 */ /* 0x002fe400078ef82e */
[----:B------:R-:W-:-:S03]  /*3490*/  LOP3.LUT R23, R46, 0x60, RZ, 0xc0, !PT ;  /* 0x000000602e177812 */ /* 0x000fc600078ec0ff */
[----:B------:R-:W-:Y:S01]  /*34a0*/  IMAD.SHL.U32 R20, R3, 0x8, RZ ;  /* 0x0000000803147824 */ /* 0x000fe200078e00ff */
[----:B------:R-:W-:Y:S02]  /*34b0*/  LEA R23, R23, R26, 0x3 ;  /* 0x0000001a17177211 */ /* 0x000fe400078e18ff */
[----:B------:R-:W1:Y:S01]  /*34c0*/  MUFU.RCP R26, R31 ;  /* 0x0000001f001a7308 */ /* 0x000e620000001000 */
[----:B------:R-:W2:Y:S01]  /*34d0*/  @!P1 SYNCS.CCTL.IV [UR14+0x2808] ;  /* 0x00280800ff0099b1 */ /* 0x000ea2000800000e */
[----:B------:R-:W-:Y:S01]  /*34e0*/  LOP3.LUT R29, R20, 0xc0, RZ, 0xc0, !PT ;  /* 0x000000c0141d7812 */ /* 0x000fe200078ec0ff */
[----:B------:R-:W-:Y:S01]  /*34f0*/  NOP ;  /* 0x0000000000007918 */ /* 0x000fe20000000000 */
[----:B------:R-:W-:Y:S01]  /*3500*/  I2FP.F32.S32 R20, R27 ;  /* 0x0000001b00147245 */ /* 0x000fe20000201400 */
[----:B------:R-:W-:Y:S01]  /*3510*/  FFMA.FTZ R27, R24, R33, -0.16845393180847167969 ;  /* 0xbe2c7f30181b7423 */ /* 0x000fe20000010021 */
[----:B------:R-:W-:Y:S02]  /*3520*/  IADD3 R2, PT, PT, R29, UR14, R2 ;  /* 0x0000000e1d027c10 */ /* 0x000fe4000fffe002 */
[----:B------:R-:W-:Y:S01]  /*3530*/  ISETP.GE.U32.AND P1, PT, R22, 0x7f800000, PT ;  /* 0x7f8000001600780c */ /* 0x000fe20003f26070 */
[----:B------:R-:W-:Y:S01]  /*3540*/  FFMA.FTZ R27, R24, R27, 0.1716887056827545166 ;  /* 0x3e2fcf2a181b7423 */ /* 0x000fe2000001001b */
[----:B0-----:R-:W-:Y:S01]  /*3550*/  @P3 FMUL R7, R7, 0.25 ;  /* 0x3e80000007073820 */ /* 0x001fe20000400000 */
[----:B------:R-:W-:Y:S01]  /*3560*/  @P3 FMUL R10, R10, 0.25 ;  /* 0x3e8000000a0a3820 */ /* 0x000fe20000400000 */
[----:B------:R-:W-:Y:S01]  /*3570*/  @P3 FMUL R11, R11, 0.25 ;  /* 0x3e8000000b0b3820 */ /* 0x000fe20000400000 */
[----:B------:R-:W-:Y:S01]  /*3580*/  FFMA.FTZ R27, R24, R27, -0.17900948226451873779 ;  /* 0xbe374e43181b7423 */ /* 0x000fe2000001001b */
[----:B------:R-:W-:Y:S01]  /*3590*/  @P3 FMUL R5, R5, 0.25 ;  /* 0x3e80000005053820 */ /* 0x000fe20000400000 */
[----:B------:R-:W-:Y:S01]  /*35a0*/  @P3 FMUL R13, R13, 0.25 ;  /* 0x3e8000000d0d3820 */ /* 0x000fe20000400000 */
[----:B------:R-:W-:Y:S01]  /*35b0*/  FFMA.FTZ R25, R20, 1.1920928955078125e-07, R25 ;  /* 0x3400000014197823 */ /* 0x000fe20000010019 */
[----:B------:R-:W-:Y:S01]  /*35c0*/  @P3 FMUL R4, R4, 0.25 ;  /* 0x3e80000004043820 */ /* 0x000fe20000400000 */
[----:B------:R-:W-:Y:S01]  /*35d0*/  @P3 FMUL R6, R6, 0.25 ;  /* 0x3e80000006063820 */ /* 0x000fe20000400000 */
[----:B------:R-:W-:Y:S01]  /*35e0*/  @P3 FMUL R14, R14, 0.25 ;  /* 0x3e8000000e0e3820 */ /* 0x000fe20000400000 */
[----:B------:R-:W-:Y:S01]  /*35f0*/  @!P2 FMUL R7, R7, 16777216 ;  /* 0x4b8000000707a820 */ /* 0x000fe20000400000 */
[----:B------:R-:W0:Y:S01]  /*3600*/  LDC R20, c[0x0][0x3e8] ;  /* 0x0000fa00ff147b82 */ /* 0x000e220000000800 */
[----:B------:R-:W-:Y:S01]  /*3610*/  @P3 FMUL R8, R8, 0.25 ;  /* 0x3e80000008083820 */ /* 0x000fe20000400000 */
[----:B------:R-:W-:Y:S01]  /*3620*/  @P3 FMUL R12, R12, 0.25 ;  /* 0x3e8000000c0c3820 */ /* 0x000fe20000400000 */
[----:B------:R-:W-:Y:S01]  /*3630*/  @P3 FMUL R15, R15, 0.25 ;  /* 0x3e8000000f0f3820 */ /* 0x000fe20000400000 */
[----:B------:R-:W-:Y:S01]  /*3640*/  @!P2 FMUL R10, R10, 16777216 ;  /* 0x4b8000000a0aa820 */ /* 0x000fe20000400000 */
[----:B------:R-:W-:Y:S01]  /*3650*/  @P3 FMUL R16, R16, 0.25 ;  /* 0x3e80000010103820 */ /* 0x000fe20000400000 */
[----:B------:R-:W-:Y:S01]  /*3660*/  @P3 FMUL R18, R18, 0.25 ;  /* 0x3e80000012123820 */ /* 0x000fe20000400000 */
[----:B------:R-:W-:Y:S01]  /*3670*/  FFMA.FTZ R27, R24, R27, 0.20512372255325317383 ;  /* 0x3e520bf4181b7423 */ /* 0x000fe2000001001b */
[----:B------:R-:W-:Y:S01]  /*3680*/  @!P2 FMUL R11, R11, 16777216 ;  /* 0x4b8000000b0ba820 */ /* 0x000fe20000400000 */
[----:B------:R-:W-:Y:S01]  /*3690*/  @P3 FMUL R9, R9, 0.25 ;  /* 0x3e80000009093820 */ /* 0x000fe20000400000 */
[----:B------:R-:W-:Y:S01]  /*36a0*/  @!P2 FMUL R5, R5, 16777216 ;  /* 0x4b8000000505a820 */ /* 0x000fe20000400000 */
[----:B------:R-:W-:Y:S01]  /*36b0*/  @!P2 FMUL R13, R13, 16777216 ;  /* 0x4b8000000d0da820 */ /* 0x000fe20000400000 */
[----:B------:R-:W-:Y:S01]  /*36c0*/  @P3 FMUL R17, R17, 0.25 ;  /* 0x3e80000011113820 */ /* 0x000fe20000400000 */
[----:B------:R-:W-:Y:S01]  /*36d0*/  @!P2 FMUL R4, R4, 16777216 ;  /* 0x4b8000000404a820 */ /* 0x000fe20000400000 */
[----:B------:R-:W-:Y:S01]  /*36e0*/  @!P2 FMUL R6, R6, 16777216 ;  /* 0x4b8000000606a820 */ /* 0x000fe20000400000 */
[----:B------:R-:W-:Y:S01]  /*36f0*/  @!P2 FMUL R14, R14, 16777216 ;  /* 0x4b8000000e0ea820 */ /* 0x000fe20000400000 */
[----:B-1----:R-:W-:Y:S01]  /*3700*/  FMUL R29, R26, R7 ;  /* 0x000000071a1d7220 */ /* 0x002fe20000400000 */
[----:B------:R-:W-:Y:S01]  /*3710*/  @P3 FMUL R19, R19, 0.25 ;  /* 0x3e80000013133820 */ /* 0x000fe20000400000 */
[----:B------:R-:W-:Y:S01]  /*3720*/  @!P2 FMUL R8, R8, 16777216 ;  /* 0x4b8000000808a820 */ /* 0x000fe20000400000 */
[----:B------:R-:W-:Y:S01]  /*3730*/  @!P2 FMUL R12, R12, 16777216 ;  /* 0x4b8000000c0ca820 */ /* 0x000fe20000400000 */
[----:B------:R-:W-:Y:S01]  /*3740*/  @!P2 FMUL R15, R15, 16777216 ;  /* 0x4b8000000f0fa820 */ /* 0x000fe20000400000 */
[----:B------:R-:W-:Y:S01]  /*3750*/  FMUL R7, R26, R10 ;  /* 0x0000000a1a077220 */ /* 0x000fe20000400000 */
[----:B------:R-:W-:Y:S01]  /*3760*/  @!P2 FMUL R16, R16, 16777216 ;  /* 0x4b8000001010a820 */ /* 0x000fe20000400000 */
[----:B------:R-:W-:Y:S01]  /*3770*/  @!P2 FMUL R18, R18, 16777216 ;  /* 0x4b8000001212a820 */ /* 0x000fe20000400000 */
[----:B------:R-:W-:Y:S01]  /*3780*/  FMUL R10, R26, R11 ;  /* 0x0000000b1a0a7220 */ /* 0x000fe20000400000 */
[----:B------:R-:W-:Y:S01]  /*3790*/  FFMA.FTZ R27, R24, R27, -0.24046532809734344482 ;  /* 0xbe763c8b181b7423 */ /* 0x000fe2000001001b */
[----:B------:R-:W-:Y:S01]  /*37a0*/  @!P2 FMUL R9, R9, 16777216 ;  /* 0x4b8000000909a820 */ /* 0x000fe20000400000 */
[C---:B------:R-:W-:Y:S01]  /*37b0*/  FMUL R28, R26.reuse, R5 ;  /* 0x000000051a1c7220 */ /* 0x040fe20000400000 */
[C---:B------:R-:W-:Y:S01]  /*37c0*/  FMUL R11, R26.reuse, R13 ;  /* 0x0000000d1a0b7220 */ /* 0x040fe20000400000 */
[----:B------:R-:W-:Y:S01]  /*37d0*/  @!P2 FMUL R17, R17, 16777216 ;  /* 0x4b8000001111a820 */ /* 0x000fe20000400000 */
[C---:B------:R-:W-:Y:S01]  /*37e0*/  FMUL R4, R26.reuse, R4 ;  /* 0x000000041a047220 */ /* 0x040fe20000400000 */
[C---:B------:R-:W-:Y:S01]  /*37f0*/  FMUL R5, R26.reuse, R6 ;  /* 0x000000061a057220 */ /* 0x040fe20000400000 */
[C---:B------:R-:W-:Y:S01]  /*3800*/  FMUL R13, R26.reuse, R14 ;  /* 0x0000000e1a0d7220 */ /* 0x040fe20000400000 */
[----:B------:R-:W-:Y:S01]  /*3810*/  @!P2 FMUL R19, R19, 16777216 ;  /* 0x4b8000001313a820 */ /* 0x000fe20000400000 */
[C---:B------:R-:W-:Y:S01]  /*3820*/  FMUL R8, R26.reuse, R8 ;  /* 0x000000081a087220 */ /* 0x040fe20000400000 */
[C---:B------:R-:W-:Y:S01]  /*3830*/  FMUL R6, R26.reuse, R12 ;  /* 0x0000000c1a067220 */ /* 0x040fe20000400000 */
[C---:B------:R-:W-:Y:S01]  /*3840*/  FMUL R14, R26.reuse, R15 ;  /* 0x0000000f1a0e7220 */ /* 0x040fe20000400000 */
[C---:B------:R-:W-:Y:S01]  /*3850*/  FMUL R16, R26.reuse, R16 ;  /* 0x000000101a107220 */ /* 0x040fe20000400000 */
[----:B------:R-:W-:Y:S01]  /*3860*/  FMUL R15, R26, R18 ;  /* 0x000000121a0f7220 */ /* 0x000fe20000400000 */
[----:B------:R-:W-:Y:S01]  /*3870*/  FFMA.FTZ R27, R24, R27, 0.28857114911079406738 ;  /* 0x3e93bf99181b7423 */ /* 0x000fe2000001001b */
[C---:B------:R-:W-:Y:S01]  /*3880*/  FMUL R9, R26.reuse, R9 ;  /* 0x000000091a097220 */ /* 0x040fe20000400000 */
[C---:B------:R-:W-:Y:S01]  /*3890*/  FMUL R17, R26.reuse, R17 ;  /* 0x000000111a117220 */ /* 0x040fe20000400000 */
[----:B------:R-:W-:Y:S01]  /*38a0*/  FMUL R26, R26, R19 ;  /* 0x000000131a1a7220 */ /* 0x000fe20000400000 */
[----:B------:R-:W-:Y:S01]  /*38b0*/  F2FP.BF16.F32.PACK_AB R4, R5, R4 ;  /* 0x000000040504723e */ /* 0x000fe200000010ff */
[----:B------:R-:W-:Y:S01]  /*38c0*/  FFMA.FTZ R27, R24, R27, -0.36067417263984680176 ;  /* 0xbeb8aa49181b7423 */ /* 0x000fe2000001001b */
[----:B------:R-:W-:-:S02]  /*38d0*/  F2FP.BF16.F32.PACK_AB R5, R7, R8 ;  /* 0x000000080705723e */ /* 0x000fc400000010ff */
[----:B------:R-:W-:Y:S01]  /*38e0*/  F2FP.BF16.F32.PACK_AB R6, R13, R6 ;  /* 0x000000060d06723e */ /* 0x000fe200000010ff */
[C---:B------:R-:W-:Y:S01]  /*38f0*/  FFMA.FTZ R27, R24.reuse, R27, 0.48089820146560668945 ;  /* 0x3ef6384a181b7423 */ /* 0x040fe2000001001b */
[----:B------:R-:W-:Y:S01]  /*3900*/  F2FP.BF16.F32.PACK_AB R7, R15, R16 ;  /* 0x000000100f07723e */ /* 0x000fe200000010ff */
[----:B------:R-:W1:Y:S01]  /*3910*/  LDC.64 R12, c[0x0][0x398] ;  /* 0x0000e600ff0c7b82 */ /* 0x000e620000000a00 */
[----:B------:R-:W-:Y:S01]  /*3920*/  SHF.R.U32.HI R15, RZ, 0x6, R46 ;  /* 0x00000006ff0f7819 */ /* 0x000fe2000001162e */
[----:B------:R-:W-:Y:S01]  /*3930*/  FFMA.FTZ R27, R24, R27, -0.72134751081466674805 ;  /* 0xbf38aa3b181b7423 */ /* 0x000fe2000001001b */
[----:B------:R-:W-:Y:S01]  /*3940*/  F2FP.BF16.F32.PACK_AB R9, R10, R9 ;  /* 0x000000090a09723e */ /* 0x000fe200000010ff */
[----:B--2---:R2:W-:Y:S01]  /*3950*/  STS.128 [R23], R4 ;  /* 0x0000000417007388 */ /* 0x0045e20000000c00 */
[----:B------:R-:W-:Y:S01]  /*3960*/  F2FP.BF16.F32.PACK_AB R10, R14, R11 ;  /* 0x0000000b0e0a723e */ /* 0x000fe200000010ff */
[----:B------:R-:W-:Y:S01]  /*3970*/  FMUL R27, R24, R27 ;  /* 0x0000001b181b7220 */ /* 0x000fe20000400000 */
[----:B------:R-:W-:-:S02]  /*3980*/  F2FP.BF16.F32.PACK_AB R8, R29, R28 ;  /* 0x0000001c1d08723e */ /* 0x000fc400000010ff */
[----:B------:R-:W-:Y:S01]  /*3990*/  F2FP.BF16.F32.PACK_AB R11, R26, R17 ;  /* 0x000000111a0b723e */ /* 0x000fe200000010ff */
[----:B------:R-:W-:Y:S01]  /*39a0*/  FMUL R27, R24, R27 ;  /* 0x0000001b181b7220 */ /* 0x000fe20000400000 */
[----:B------:R-:W-:Y:S02]  /*39b0*/  SGXT.U32 R15, R15, 0x1 ;  /* 0x000000010f0f781a */ /* 0x000fe40000000000 */
[----:B------:R-:W-:Y:S01]  /*39c0*/  FSETP.NEU.AND P2, PT, R22, RZ, PT ;  /* 0x000000ff1600720b */ /* 0x000fe20003f4d000 */
[----:B------:R3:W-:Y:S01]  /*39d0*/  STS.128 [R23+0x400], R8 ;  /* 0x0004000817007388 */ /* 0x0007e20000000c00 */
[----:B------:R-:W-:Y:S01]  /*39e0*/  FFMA.FTZ R24, R24, 1.4426950216293334961, R27 ;  /* 0x3fb8aa3b18187823 */ /* 0x000fe2000001001b */
[----:B0-----:R-:W-:Y:S01]  /*39f0*/  IMAD R15, R15, R20, RZ ;  /* 0x000000140f0f7224 */ /* 0x001fe200078e02ff */
[----:B------:R-:W-:Y:S02]  /*3a00*/  SHF.L.U32 R3, R3, 0x4, RZ ;  /* 0x0000000403037819 */ /* 0x000fe400000006ff */
[----:B------:R-:W-:Y:S01]  /*3a10*/  FADD R24, R25, R24 ;  /* 0x0000001819187221 */ /* 0x000fe20000000000 */
[----:B--2---:R-:W-:Y:S01]  /*3a20*/  IMAD R4, R57, UR5, RZ ;  /* 0x0000000539047c24 */ /* 0x004fe2000f8e02ff */
[----:B------:R-:W-:Y:S01]  /*3a30*/  LEA R17, R20, R15, 0x1 ;  /* 0x0000000f14117211 */ /* 0x000fe200078e08ff */
[----:B------:R-:W-:Y:S01]  /*3a40*/  UIMAD.WIDE UR4, UR4, 0x2, URZ ;  /* 0x00000002040478a5 */ /* 0x000fe2000f8e02ff */
[----:B------:R-:W-:-:S02]  /*3a50*/  @P1 MOV R7, 0x7f800000 ;  /* 0x7f80000000071802 */ /* 0x000fc40000000f00 */
[----:B------:R-:W-:Y:S01]  /*3a60*/  SHF.L.U32 R5, R4, 0x1, RZ ;  /* 0x0000000104057819 */ /* 0x000fe200000006ff */
[----:B------:R-:W-:Y:S02]  /*3a70*/  IMAD R19, R20, 0x2, R17 ;  /* 0x0000000214137824 */ /* 0x000fe400078e0211 */
[----:B------:R-:W-:Y:S01]  /*3a80*/  IMAD.HI R4, R4, 0x2, RZ ;  /* 0x0000000204047827 */ /* 0x000fe200078e02ff */
[----:B------:R-:W-:Y:S01]  /*3a90*/  BAR.SYNC.DEFER_BLOCKING 0x0 ;  /* 0x0000000000007b1d */ /* 0x000fe20000010000 */
[----:B-1----:R-:W-:Y:S02]  /*3aa0*/  IADD3 R28, P3, P4, R5, UR6, R12 ;  /* 0x00000006051c7c10 */ /* 0x002fe4000fc7e00c */
[----:B------:R-:W-:Y:S01]  /*3ab0*/  @P1 FFMA.FTZ R24, R22, R7, +INF ;  /* 0x7f80000016181423 */ /* 0x000fe20000010007 */
[----:B------:R-:W-:Y:S01]  /*3ac0*/  IMAD R25, R20, 0x2, R19 ;  /* 0x0000000214197824 */ /* 0x000fe200078e0213 */
[----:B---3--:R-:W-:Y:S02]  /*3ad0*/  LOP3.LUT R8, R21, 0x7f0, RZ, 0xc0, !PT ;  /* 0x000007f015087812 */ /* 0x008fe400078ec0ff */
[----:B------:R-:W-:Y:S01]  /*3ae0*/  IADD3.X R29, PT, PT, R4, UR5, R13, P3, P4 ;  /* 0x00000005041d7c10 */ /* 0x000fe20009fe840d */
[----:B------:R-:W0:Y:S01]  /*3af0*/  LDCU UR4, c[0x0][0x3ec] ;  /* 0x00007d80ff0477ac */ /* 0x000e220008000800 */
[----:B------:R-:W-:-:S02]  /*3b00*/  LEA R12, P1, R15, R28, 0x1 ;  /* 0x0000001c0f0c7211 */ /* 0x000fc400078208ff */
[----:B------:R-:W-:Y:S02]  /*3b10*/  LEA R9, R20, R25, 0x1 ;  /* 0x0000001914097211 */ /* 0x000fe400078e08ff */
[----:B------:R-:W-:Y:S02]  /*3b20*/  FSEL R21, R24, -INF , P2 ;  /* 0xff80000018157808 */ /* 0x000fe40001000000 */
[-C--:B------:R-:W-:Y:S02]  /*3b30*/  LEA R14, P2, R17, R28.reuse, 0x1 ;  /* 0x0000001c110e7211 */ /* 0x080fe400078408ff */
[----:B------:R-:W-:Y:S01]  /*3b40*/  LEA.HI.X.SX32 R13, R15, R29, 0x1, P1 ;  /* 0x0000001d0f0d7211 */ /* 0x000fe200008f0eff */
[----:B------:R-:W-:Y:S01]  /*3b50*/  FFMA R21, R21, 0.69314718246459960938, R0 ;  /* 0x3f31721815157823 */ /* 0x000fe20000000000 */
[----:B------:R-:W-:Y:S02]  /*3b60*/  LEA R11, R20, R9, 0x1 ;  /* 0x00000009140b7211 */ /* 0x000fe400078e08ff */
[----:B------:R-:W-:-:S02]  /*3b70*/  LEA R16, P1, R19, R28, 0x1 ;  /* 0x0000001c13107211 */ /* 0x000fc400078208ff */
[-C--:B------:R-:W-:Y:S01]  /*3b80*/  LEA.HI.X.SX32 R15, R17, R29.reuse, 0x1, P2 ;  /* 0x0000001d110f7211 */ /* 0x080fe200010f0eff */
[----:B------:R-:W-:Y:S01]  /*3b90*/  IMAD R27, R20, 0x2, R11 ;  /* 0x00000002141b7824 */ /* 0x000fe200078e020b */
[----:B------:R-:W1:Y:S01]  /*3ba0*/  LDS.128 R4, [R8+UR14] ;  /* 0x0000000e08047984 */ /* 0x000e620008000c00 */
[-C--:B------:R-:W-:Y:S01]  /*3bb0*/  LEA R18, P3, R25, R28.reuse, 0x1 ;  /* 0x0000001c19127211 */ /* 0x080fe200078608ff */
[----:B0-----:R-:W-:Y:S01]  /*3bc0*/  UIMAD UR4, UR11, UR4, URZ ;  /* 0x000000040b0472a4 */ /* 0x001fe2000f8e02ff */
[-C--:B------:R-:W-:Y:S02]  /*3bd0*/  LEA.HI.X.SX32 R17, R19, R29.reuse, 0x1, P1 ;  /* 0x0000001d13117211 */ /* 0x080fe400008f0eff */
[-C--:B------:R-:W-:Y:S01]  /*3be0*/  LEA R22, P1, R9, R28.reuse, 0x1 ;  /* 0x0000001c09167211 */ /* 0x080fe200078208ff */
[----:B------:R-:W-:Y:S01]  /*3bf0*/  USHF.L.U32 UR6, UR4, 0x2, URZ ;  /* 0x0000000204067899 */ /* 0x000fe200080006ff */
[----:B------:R-:W-:Y:S01]  /*3c00*/  LEA R24, P2, R11, R28, 0x1 ;  /* 0x0000001c0b187211 */ /* 0x000fe200078408ff */
[----:B------:R-:W-:Y:S01]  /*3c10*/  UIMAD.WIDE UR4, UR4, 0x4, URZ ;  /* 0x00000004040478a5 */ /* 0x000fe2000f8e02ff */
[----:B------:R-:W-:-:S02]  /*3c20*/  LEA.HI.X.SX32 R19, R25, R29, 0x1, P3 ;  /* 0x0000001d19137211 */ /* 0x000fc400018f0eff */
[-C--:B------:R-:W-:Y:S02]  /*3c30*/  LEA.HI.X.SX32 R23, R9, R29.reuse, 0x1, P1 ;  /* 0x0000001d09177211 */ /* 0x080fe400008f0eff */
[----:B------:R-:W-:Y:S02]  /*3c40*/  LEA.HI.X.SX32 R25, R11, R29, 0x1, P2 ;  /* 0x0000001d0b197211 */ /* 0x000fe400010f0eff */
[C---:B------:R-:W-:Y:S01]  /*3c50*/  LEA R31, R20.reuse, R27, 0x1 ;  /* 0x0000001b141f7211 */ /* 0x040fe200078e08ff */
[----:B------:R-:W0:Y:S01]  /*3c60*/  LDS.128 R8, [R8+UR14+0x800] ;  /* 0x0008000e08087984 */ /* 0x000e220008000c00 */
[-C--:B------:R-:W-:Y:S02]  /*3c70*/  LEA R26, P3, R27, R28.reuse, 0x1 ;  /* 0x0000001c1b1a7211 */ /* 0x080fe400078608ff */
[----:B------:R-:W-:Y:S02]  /*3c80*/  LEA R33, R20, R31, 0x1 ;  /* 0x0000001f14217211 */ /* 0x000fe400078e08ff */
[----:B------:R-:W-:-:S02]  /*3c90*/  LEA R30, P1, R31, R28, 0x1 ;  /* 0x0000001c1f1e7211 */ /* 0x000fc400078208ff */
[-C--:B------:R-:W-:Y:S01]  /*3ca0*/  LEA.HI.X.SX32 R27, R27, R29.reuse, 0x1, P3 ;  /* 0x0000001d1b1b7211 */ /* 0x080fe200018f0eff */
[C---:B------:R-:W-:Y:S01]  /*3cb0*/  IMAD R35, R20.reuse, 0x2, R33 ;  /* 0x0000000214237824 */ /* 0x040fe200078e0221 */
[-C--:B------:R-:W-:Y:S02]  /*3cc0*/  LEA R32, P2, R33, R28.reuse, 0x1 ;  /* 0x0000001c21207211 */ /* 0x080fe400078408ff */
[----:B------:R-:W-:Y:S02]  /*3cd0*/  LEA.HI.X.SX32 R31, R31, R29, 0x1, P1 ;  /* 0x0000001d1f1f7211 */ /* 0x000fe400008f0eff */
[C---:B------:R-:W-:Y:S02]  /*3ce0*/  LEA R37, R20.reuse, R35, 0x1 ;  /* 0x0000002314257211 */ /* 0x040fe400078e08ff */
[----:B------:R-:W-:Y:S02]  /*3cf0*/  LEA R34, P3, R35, R28, 0x1 ;  /* 0x0000001c23227211 */ /* 0x000fe400078608ff */
[----:B------:R-:W-:-:S02]  /*3d00*/  LEA R39, R20, R37, 0x1 ;  /* 0x0000002514277211 */ /* 0x000fc400078e08ff */
[-C--:B------:R-:W-:Y:S02]  /*3d10*/  LEA.HI.X.SX32 R33, R33, R29.reuse, 0x1, P2 ;  /* 0x0000001d21217211 */ /* 0x080fe400010f0eff */
[-C--:B------:R-:W-:Y:S01]  /*3d20*/  LEA R36, P1, R37, R28.reuse, 0x1 ;  /* 0x0000001c25247211 */ /* 0x080fe200078208ff */
[----:B------:R-:W-:Y:S01]  /*3d30*/  IMAD R41, R20, 0x2, R39 ;  /* 0x0000000214297824 */ /* 0x000fe200078e0227 */
[----:B------:R-:W-:Y:S01]  /*3d40*/  LEA.HI.X.SX32 R35, R35, R29, 0x1, P3 ;  /* 0x0000001d23237211 */ /* 0x000fe200018f0eff */
[----:B-1----:R1:W-:Y:S01]  /*3d50*/  STG.E.U16 desc[UR30][R12.64], R4 ;  /* 0x000000040c007986 */ /* 0x0023e2000c10151e */
[----:B------:R-:W-:Y:S02]  /*3d60*/  PRMT R0, R4, 0x7632, R0 ;  /* 0x0000763204007816 */ /* 0x000fe40000000000 */
[C---:B------:R-:W-:Y:S02]  /*3d70*/  LEA R43, R20.reuse, R41, 0x1 ;  /* 0x00000029142b7211 */ /* 0x040fe400078e08ff */
[----:B------:R-:W-:Y:S01]  /*3d80*/  LEA R38, P2, R39, R28, 0x1 ;  /* 0x0000001c27267211 */ /* 0x000fe200078408ff */
[----:B------:R2:W-:Y:S01]  /*3d90*/  STG.E.U16 desc[UR30][R14.64], R0 ;  /* 0x000000000e007986 */ /* 0x0005e2000c10151e */
[----:B------:R-:W-:-:S02]  /*3da0*/  LEA R47, R20, R43, 0x1 ;  /* 0x0000002b142f7211 */ /* 0x000fc400078e08ff */
[-C--:B------:R-:W-:Y:S01]  /*3db0*/  LEA R40, P3, R41, R28.reuse, 0x1 ;  /* 0x0000001c29287211 */ /* 0x080fe200078608ff */
[----:B------:R3:W-:Y:S01]  /*3dc0*/  STG.E.U16 desc[UR30][R16.64], R5 ;  /* 0x0000000510007986 */ /* 0x0007e2000c10151e */
[-C--:B------:R-:W-:Y:S01]  /*3dd0*/  LEA.HI.X.SX32 R37, R37, R29.reuse, 0x1, P1 ;  /* 0x0000001d25257211 */ /* 0x080fe200008f0eff */
[----:B------:R-:W-:Y:S01]  /*3de0*/  IMAD R20, R20, 0x2, R47 ;  /* 0x0000000214147824 */ /* 0x000fe200078e022f */
[----:B-1----:R-:W-:Y:S02]  /*3df0*/  PRMT R13, R5, 0x7632, R13 ;  /* 0x00007632050d7816 */ /* 0x002fe4000000000d */
[----:B------:R-:W-:Y:S02]  /*3e00*/  LEA.HI.X.SX32 R39, R39, R29, 0x1, P2 ;  /* 0x0000001d27277211 */ /* 0x000fe400010f0eff */
[----:B------:R-:W-:Y:S01]  /*3e10*/  LEA R44, P1, R43, R28, 0x1 ;  /* 0x0000001c2b2c7211 */ /* 0x000fe200078208ff */
[----:B------:R1:W-:Y:S01]  /*3e20*/  STG.E.U16 desc[UR30][R18.64], R13 ;  /* 0x0000000d12007986 */ /* 0x0003e2000c10151e */
[----:B--2---:R-:W-:-:S02]  /*3e30*/  PRMT R15, R6, 0x7632, R15 ;  /* 0x00007632060f7816 */ /* 0x004fc4000000000f */
[----:B------:R-:W-:Y:S01]  /*3e40*/  LEA.HI.X.SX32 R41, R41, R29, 0x1, P3 ;  /* 0x0000001d29297211 */ /* 0x000fe200018f0eff */
[----:B------:R-:W-:Y:S01]  /*3e50*/  STG.E.U16 desc[UR30][R22.64], R6 ;  /* 0x0000000616007986 */ /* 0x000fe2000c10151e */
[----:B---3--:R-:W-:Y:S02]  /*3e60*/  PRMT R17, R7, 0x7632, R17 ;  /* 0x0000763207117816 */ /* 0x008fe40000000011 */
[-C--:B------:R-:W-:Y:S01]  /*3e70*/  LEA R42, P2, R47, R28.reuse, 0x1 ;  /* 0x0000001c2f2a7211 */ /* 0x080fe200078408ff */
[----:B------:R-:W-:Y:S01]  /*3e80*/  STG.E.U16 desc[UR30][R24.64], R15 ;  /* 0x0000000f18007986 */ /* 0x000fe2000c10151e */
[----:B------:R-:W-:Y:S02]  /*3e90*/  LEA R28, P3, R20, R28, 0x1 ;  /* 0x0000001c141c7211 */ /* 0x000fe400078608ff */
[----:B0-----:R-:W-:Y:S01]  /*3ea0*/  PRMT R0, R9, 0x7632, R0 ;  /* 0x0000763209007816 */ /* 0x001fe20000000000 */
[----:B------:R0:W-:Y:S01]  /*3eb0*/  STG.E.U16 desc[UR30][R26.64], R7 ;  /* 0x000000071a007986 */ /* 0x0001e2000c10151e */
[----:B-1----:R-:W-:-:S02]  /*3ec0*/  PRMT R19, R8, 0x7632, R19 ;  /* 0x0000763208137816 */ /* 0x002fc40000000013 */
[-C--:B------:R-:W-:Y:S01]  /*3ed0*/  LEA.HI.X.SX32 R45, R43, R29.reuse, 0x1, P1 ;  /* 0x0000001d2b2d7211 */ /* 0x080fe200008f0eff */
[----:B------:R-:W-:Y:S01]  /*3ee0*/  STG.E.U16 desc[UR30][R30.64], R17 ;  /* 0x000000111e007986 */ /* 0x000fe2000c10151e */
[----:B------:R-:W-:Y:S02]  /*3ef0*/  PRMT R12, R10, 0x7632, R12 ;  /* 0x000076320a0c7816 */ /* 0x000fe4000000000c */
[-C--:B------:R-:W-:Y:S01]  /*3f00*/  LEA.HI.X.SX32 R43, R47, R29.reuse, 0x1, P2 ;  /* 0x0000001d2f2b7211 */ /* 0x080fe200010f0eff */
[----:B------:R-:W-:Y:S01]  /*3f10*/  STG.E.U16 desc[UR30][R32.64], R8 ;  /* 0x0000000820007986 */ /* 0x000fe2000c10151e */
[----:B------:R-:W-:Y:S02]  /*3f20*/  LEA.HI.X.SX32 R29, R20, R29, 0x1, P3 ;  /* 0x0000001d141d7211 */ /* 0x000fe400018f0eff */
[----:B------:R-:W-:Y:S01]  /*3f30*/  PRMT R14, R11, 0x7632, R14 ;  /* 0x000076320b0e7816 */ /* 0x000fe2000000000e */
[----:B------:R-:W-:Y:S01]  /*3f40*/  STG.E.U16 desc[UR30][R34.64], R19 ;  /* 0x0000001322007986 */ /* 0x000fe2000c10151e */
[----:B------:R-:W-:Y:S01]  /*3f50*/  LOP3.LUT R4, R3, 0xf0, RZ, 0xc0, !PT ;  /* 0x000000f003047812 */ /* 0x000fe200078ec0ff */
[----:B0-----:R-:W0:Y:S01]  /*3f60*/  LDC.64 R6, c[0x0][0x3a0] ;  /* 0x0000e800ff067b82 */ /* 0x001e220000000a00 */
[----:B------:R-:W-:Y:S01]  /*3f70*/  SHF.L.U32 R3, R57, 0x2, RZ ;  /* 0x0000000239037819 */ /* 0x000fe200000006ff */
[----:B------:R-:W-:Y:S04]  /*3f80*/  STG.E.U16 desc[UR30][R36.64], R9 ;  /* 0x0000000924007986 */ /* 0x000fe8000c10151e */
[----:B------:R1:W-:Y:S04]  /*3f90*/  STG.E.U16 desc[UR30][R38.64], R0 ;  /* 0x0000000026007986 */ /* 0x0003e8000c10151e */
[----:B------:R-:W-:Y:S04]  /*3fa0*/  STG.E.U16 desc[UR30][R40.64], R10 ;  /* 0x0000000a28007986 */ /* 0x000fe8000c10151e */
[----:B------:R-:W-:Y:S04]  /*3fb0*/  STG.E.U16 desc[UR30][R44.64], R12 ;  /* 0x0000000c2c007986 */ /* 0x000fe8000c10151e */
[----:B------:R-:W-:Y:S01]  /*3fc0*/  STG.E.U16 desc[UR30][R42.64], R11 ;  /* 0x0000000b2a007986 */ /* 0x000fe2000c10151e */
[----:B-1----:R-:W-:-:S03]  /*3fd0*/  LOP3.LUT R0, R46, 0x7f, RZ, 0xc0, !PT ;  /* 0x0000007f2e007812 */ /* 0x002fc600078ec0ff */
[----:B------:R-:W-:Y:S01]  /*3fe0*/  STG.E.U16 desc[UR30][R28.64], R14 ;  /* 0x0000000e1c007986 */ /* 0x000fe2000c10151e */
[----:B------:R-:W-:Y:S01]  /*3ff0*/  BAR.SYNC.DEFER_BLOCKING 0x0 ;  /* 0x0000000000007b1d */ /* 0x000fe20000010000 */
[----:B------:R-:W-:Y:S01]  /*4000*/  ISETP.GE.U32.AND P1, PT, R0, 0x40, PT ;  /* 0x000000400000780c */ /* 0x000fe20003f26070 */
[----:B------:R-:W-:-:S04]  /*4010*/  IMAD.HI R0, R57, 0x4, RZ ;  /* 0x0000000439007827 */ /* 0x000fc800078e02ff */
[----:B------:R0:W-:Y:S02]  /*4020*/  STSM.16.M88 [R2], R21 ;  /* 0x0000001502007844 */ /* 0x0001e40000000000 */
[----:B------:R-:W-:Y:S01]  /*4030*/  BAR.SYNC.DEFER_BLOCKING 0x0 ;  /* 0x0000000000007b1d */ /* 0x000fe20000010000 */
[----:B0-----:R-:W-:-:S04]  /*4040*/  IADD3 R2, P2, P3, R3, UR6, R6 ;  /* 0x0000000603027c10 */ /* 0x001fc8000fb5e006 */
[----:B------:R-:W-:Y:S01]  /*4050*/  IADD3.X R3, PT, PT, R0, UR5, R7, P2, P3 ;  /* 0x0000000500037c10 */ /* 0x000fe200097e6407 */
[----:B------:R-:W0:Y:S04]  /*4060*/  LDSM.16.M88 R5, [R4+UR14] ;  /* 0x0000000e0405783b */ /* 0x000e280008000000 */
[----:B0-----:R0:W-:Y:S01]  /*4070*/  @!P1 STG.E desc[UR30][R2.64], R5 ;  /* 0x0000000502009986 */ /* 0x0011e2000c10191e */
[----:B------:R-:W-:Y:S06]  /*4080*/  BAR.SYNC.DEFER_BLOCKING 0x0 ;  /* 0x0000000000007b1d */ /* 0x000fec0000010000 */
[----:B------:R-:W-:Y:S05]  /*4090*/  @P0 BRA `(.L_x_20) ;  /* 0x0000000000a00947 */ /* 0x000fea0003800000 */
[----:B------:R-:W1:Y:S01]  /*40a0*/  S2UR UR5, SR_CgaCtaId ;  /* 0x00000000000579c3 */ /* 0x000e620000008800 */
[----:B------:R-:W-:Y:S01]  /*40b0*/  NOP ;  /* 0x0000000000007918 */ /* 0x000fe20000000000 */
[----:B------:R-:W-:Y:S01]  /*40c0*/  UMOV UR4, 0x50 ;  /* 0x0000005000047882 */ /* 0x000fe20000000000 */
[----:B------:R-:W-:Y:S01]  /*40d0*/  IMAD.U32 R0, RZ, RZ, UR15 ;  /* 0x0000000fff007e24 */ /* 0x000fe2000f8e00ff */
[----:B0-----:R-:W-:Y:S02]  /*40e0*/  MOV R3, 0x3 ;  /* 0x0000000300037802 */ /* 0x001fe40000000f00 */
[----:B------:R-:W-:Y:S02]  /*40f0*/  MOV R7, 0x1 ;  /* 0x0000000100077802 */ /* 0x000fe40000000f00 */
[----:B------:R-:W-:-:S04]  /*4100*/  LOP3.LUT R0, R0, 0xffff, RZ, 0xc0, !PT ;  /* 0x0000ffff00007812 */ /* 0x000fc800078ec0ff */
[----:B------:R-:W-:-:S05]  /*4110*/  SHF.R.U32.HI R0, RZ, 0x5, R0 ;  /* 0x00000005ff007819 */ /* 0x000fca0000011600 */
[----:B------:R-:W-:Y:S01]  /*4120*/  VIADD R2, R0, 0x10 ;  /* 0x0000001000027836 */ /* 0x000fe20000000000 */
[----:B------:R-:W-:Y:S01]  /*4130*/  SHF.L.U32 R0, R3, R0, RZ ;  /* 0x0000000003007219 */ /* 0x000fe200000006ff */
[----:B-1----:R-:W-:-:S03]  /*4140*/  ULEA UR6, UR5, UR4, 0x18 ;  /* 0x0000000405067291 */ /* 0x002fc6000f8ec0ff */
[----:B------:R-:W-:-:S04]  /*4150*/  SHF.L.U32 R3, R7, R2, RZ ;  /* 0x0000000207037219 */ /* 0x000fc800000006ff */
[----:B------:R-:W-:Y:S02]  /*4160*/  LOP3.LUT R0, R3, R0, RZ, 0xfc, !PT ;  /* 0x0000000003007212 */ /* 0x000fe400078efcff */
[----:B------:R-:W0:Y:S02]  /*4170*/  LDS R5, [UR6] ;  /* 0x00000006ff057984 */ /* 0x000e240008000800 */
[C---:B------:R-:W-:Y:S02]  /*4180*/  LOP3.LUT R2, R0.reuse, 0xffff, RZ, 0xc0, !PT ;  /* 0x0000ffff00027812 */ /* 0x040fe400078ec0ff */
[----:B0-----:R-:W-:-:S04]  /*4190*/  LOP3.LUT R3, R0, 0xffff, R5, 0x80, !PT ;  /* 0x0000ffff00037812 */ /* 0x001fc800078e8005 */
[----:B------:R-:W-:-:S13]  /*41a0*/  ISETP.NE.AND P0, PT, R3, R2, PT ;  /* 0x000000020300720c */ /* 0x000fda0003f05270 */
[----:B------:R-:W-:Y:S05]  /*41b0*/  @P0 BRA `(.L_x_21) ;  /* 0x0000000000500947 */ /* 0x000fea0003800000 */
[----:B------:R-:W-:Y:S02]  /*41c0*/  SHF.R.U32.HI R5, RZ, 0x10, R5 ;  /* 0x00000010ff057819 */ /* 0x000fe40000011605 */
[----:B------:R-:W-:-:S04]  /*41d0*/  SHF.R.U32.HI R2, RZ, 0x10, R0 ;  /* 0x00000010ff027819 */ /* 0x000fc80000011600 */
[----:B------:R-:W-:-:S04]  /*41e0*/  LOP3.LUT R5, R5, R2, RZ, 0xc0, !PT ;  /* 0x0000000205057212 */ /* 0x000fc800078ec0ff */
[----:B------:R-:W-:-:S13]  /*41f0*/  ISETP.NE.AND P0, PT, R5, R2, PT ;  /* 0x000000020500720c */ /* 0x000fda0003f05270 */
[----:B------:R-:W-:Y:S05]  /*4200*/  @P0 BRA `(.L_x_22) ;  /* 0x0000000000300947 */ /* 0x000fea0003800000 */
[----:B------:R-:W-:Y:S01]  /*4210*/  R2UR UR4, R0 ;  /* 0x00000000000472ca */ /* 0x000fe200000e0000 */
[----:B------:R-:W-:Y:S01]  /*4220*/  VOTEU.ANY UR5, UPT, PT ;  /* 0x0000000000057886 */ /* 0x000fe200038e0100 */
[----:B------:R-:W0:Y:S01]  /*4230*/  S2R R0, SR_LANEID ;  /* 0x0000000000007919 */ /* 0x000e220000000000 */
[----:B------:R-:W-:-:S10]  /*4240*/  UFLO.U32 UR5, UR5 ;  /* 0x00000005000572bd */ /* 0x000fd400080e0000 */
[----:B------:R-:W-:-:S06]  /*4250*/  ULOP3.LUT UR4, URZ, UR4, URZ, 0x33, !UPT ;  /* 0x00000004ff047292 */ /* 0x000fcc000f8e33ff */
[----:B------:R-:W-:-:S04]  /*4260*/  MOV R2, UR4 ;  /* 0x0000000400027c02 */ /* 0x000fc80008000f00 */
[----:B------:R-:W1:Y:S02]  /*4270*/  REDUX UR7, R2 ;  /* 0x00000000020773c4 */ /* 0x000e640000000000 */
[----:B------:R2:W-:Y:S01]  /*4280*/  UTCATOMSWS.AND URZ, UR4 ;  /* 0x0000000400ff79e3 */ /* 0x0005e20008000000 */
[----:B0-----:R-:W-:Y:S02]  /*4290*/  ISETP.EQ.U32.AND P0, PT, R0, UR5, PT ;  /* 0x0000000500007c0c */ /* 0x001fe4000bf02070 */
[----:B-1----:R-:W-:-:S11]  /*42a0*/  MOV R0, UR7 ;  /* 0x0000000700007c02 */ /* 0x002fd60008000f00 */
[----:B------:R2:W-:Y:S01]  /*42b0*/  @P0 ATOMS.AND RZ, [UR6], R0 ;  /* 0x00000000ffff098c */ /* 0x0005e2000a800006 */
[----:B------:R-:W-:Y:S05]  /*42c0*/  BRA `(.L_x_20) ;  /* 0x0000000000147947 */ /* 0x000fea0003800000 */
.L_x_22:
[----:B------:R-:W-:-:S07]  /*42d0*/  MOV R2, 0x42f0 ;  /* 0x000042f000027802 */ /* 0x000fce0000000f00 */
[----:B------:R-:W-:Y:S05]  /*42e0*/  CALL.REL.NOINC `($__internal_0_$__cuda_sm10x_tcgen05_guardrail_trap_col_being_dealloced_not_returned_by_alloc) ;  /* 0x0000000000447944 */ /* 0x000fea0003c00000 */
[----:B------:R-:W-:Y:S05]  /*42f0*/  BRA `(.L_x_20) ;  /* 0x0000000000087947 */ /* 0x000fea0003800000 */
.L_x_21:
[----:B------:R-:W-:-:S07]  /*4300*/  MOV R2, 0x4320 ;  /* 0x0000432000027802 */ /* 0x000fce0000000f00 */
[----:B------:R-:W-:Y:S05]  /*4310*/  CALL.REL.NOINC `($__internal_2_$__cuda_sm10x_tcgen05_guardrail_trap_unallocated_columns_being_dealloced) ;  /* 0x0000000000507944 */ /* 0x000fea0003c00000 */
.L_x_20:
[----:B------:R-:W-:Y:S01]  /*4320*/  NOP ;  /* 0x0000000000007918 */ /* 0x000fe20000000000 */
[----:B--2---:R-:W-:Y:S05]  /*4330*/  EXIT ;  /* 0x000000000000794d */ /* 0x004fea0003800000 */
.L_x_8:
[----:B------:R-:W1:Y:S02]  /*4340*/  SYNCS.PHASECHK.TRANS64.TRYWAIT P4, [UR14+0x1800], RZ ;  /* 0x001800ffff0075a7 */ /* 0x000e64000808110e */
[----:B-1----:R-:W-:Y:S05]  /*4350*/  @!P4 BRA `(.L_x_8) ;  /* 0xfffffffc00f8c947 */ /* 0x002fea000383ffff */
[----:B------:R-:W-:Y:S05]  /*4360*/  BRA `(.L_x_7) ;  /* 0xffffffcc00d87947 */ /* 0x000fea000383ffff */
.L_x_14:
[----:B------:R-:W2:Y:S02]  /*4370*/  SYNCS.PHASECHK.TRANS64.TRYWAIT P2, [UR14+0x2810], RZ ;  /* 0x002810ffff0075a7 */ /* 0x000ea4000804110e */
[----:B--2---:R-:W-:Y:S05]  /*4380*/  @!P2 BRA `(.L_x_14) ;  /* 0xfffffffc00f8a947 */ /* 0x004fea000383ffff */
[----:B------:R-:W-:Y:S05]  /*4390*/  BRA `(.L_x_23) ;  /* 0xffffffe000907947 */ /* 0x000fea000383ffff */
.L_x_15:
[----:B------:R-:W0:Y:S02]  /*43a0*/  SYNCS.PHASECHK.TRANS64.TRYWAIT P2, [UR18], R59 ;  /* 0x0000003bff0075a7 */ /* 0x000e240008041112 */
[----:B0-----:R-:W-:Y:S05]  /*43b0*/  @!P2 BRA `(.L_x_15) ;  /* 0xfffffffc00f8a947 */ /* 0x001fea000383ffff */
[----:B------:R-:W-:Y:S05]  /*43c0*/  BRA `(.L_x_24) ;  /* 0xffffffe800107947 */ /* 0x000fea000383ffff */
.L_x_19:
[----:B------:R-:W0:Y:S02]  /*43d0*/  SYNCS.PHASECHK.TRANS64.TRYWAIT P2, [UR18], R4 ;  /* 0x00000004ff0075a7 */ /* 0x000e240008041112 */
[----:B0-----:R-:W-:Y:S05]  /*43e0*/  @!P2 BRA `(.L_x_19) ;  /* 0xfffffffc00f8a947 */ /* 0x001fea000383ffff */
[----:B------:R-:W-:Y:S05]  /*43f0*/  BRA `(.L_x_18) ;  /* 0xffffffec00d47947 */ /* 0x000fea000383ffff */
        .weak           $__internal_0_$__cuda_sm10x_tcgen05_guardrail_trap_col_being_dealloced_not_returned_by_alloc
        .type           $__internal_0_$__cuda_sm10x_tcgen05_guardrail_trap_col_being_dealloced_not_returned_by_alloc,@function
        .size           $__internal_0_$__cuda_sm10x_tcgen05_guardrail_trap_col_being_dealloced_not_returned_by_alloc,($__internal_1_$__cuda_sm10x_tcgen05_guardrail_trap_phase_invalid_during_alloc - $__internal_0_$__cuda_sm10x_tcgen05_guardrail_trap_col_being_dealloced_not_returned_by_alloc)
$__internal_0_$__cuda_sm10x_tcgen05_guardrail_trap_col_being_dealloced_not_returned_by_alloc:
[----:B------:R-:W-:Y:S05]  /*4400*/  BPT.TRAP 0x1 ;  /* 0x000000040000795c */ /* 0x000fea0000300000 */
[----:B------:R-:W-:-:S04]  /*4410*/  IMAD.MOV.U32 R3, RZ, RZ, 0x0 ;  /* 0x00000000ff037424 */ /* 0x000fc800078e00ff */
[----:B------:R-:W-:Y:S05]  /*4420*/  RET.REL.NODEC R2 `(attn_fwd) ;  /* 0xffffffb802f47950 */ /* 0x000fea0003c3ffff */
        .weak           $__internal_1_$__cuda_sm10x_tcgen05_guardrail_trap_phase_invalid_during_alloc
        .type           $__internal_1_$__cuda_sm10x_tcgen05_guardrail_trap_phase_invalid_during_alloc,@function
        .size           $__internal_1_$__cuda_sm10x_tcgen05_guardrail_trap_phase_invalid_during_alloc,($__internal_2_$__cuda_sm10x_tcgen05_guardrail_trap_unallocated_columns_being_dealloced - $__internal_1_$__cuda_sm10x_tcgen05_guardrail_trap_phase_invalid_during_alloc)
$__internal_1_$__cuda_sm10x_tcgen05_guardrail_trap_phase_invalid_during_alloc:
[----:B------:R-:W-:Y:S05]  /*4430*/  BPT.TRAP 0x1 ;  /* 0x000000040000795c */ /* 0x000fea0000300000 */
[----:B------:R-:W-:-:S04]  /*4440*/  HFMA2 R3, -RZ, RZ, 0, 0 ;  /* 0x00000000ff037431 */ /* 0x000fc800000001ff */
[----:B------:R-:W-:Y:S05]  /*4450*/  RET.REL.NODEC R2 `(attn_fwd) ;  /* 0xffffffb802e87950 */ /* 0x000fea0003c3ffff */
        .weak           $__internal_2_$__cuda_sm10x_tcgen05_guardrail_trap_unallocated_columns_being_dealloced
        .type           $__internal_2_$__cuda_sm10x_tcgen05_guardrail_trap_unallocated_columns_being_dealloced,@function
        .size           $__internal_2_$__cuda_sm10x_tcgen05_guardrail_trap_unallocated_columns_being_dealloced,(.L_x_28 - $__internal_2_$__cuda_sm10x_tcgen05_guardrail_trap_unallocated_columns_being_dealloced)
$__internal_2_$__cuda_sm10x_tcgen05_guardrail_trap_unallocated_columns_being_dealloced:
[----:B------:R-:W-:Y:S05]  /*4460*/  BPT.TRAP 0x1 ;  /* 0x000000040000795c */ /* 0x000fea0000300000 */
[----:B------:R-:W-:-:S04]  /*4470*/  MOV R3, 0x0 ;  /* 0x0000000000037802 */ /* 0x000fc80000000f00 */
[----:B------:R-:W-:Y:S05]  /*4480*/  RET.REL.NODEC R2 `(attn_fwd) ;  /* 0xffffffb802dc7950 */ /* 0x000fea0003c3ffff */
.L_x_25:
[----:B------:R-:W-:-:S00]  /*4490*/  BRA `(.L_x_25) ;  /* 0xfffffffc00fc7947 */ /* 0x000fc0000383ffff */
[----:B------:R-:W-:-:S00]  /*44a0*/  NOP ;  /* 0x0000000000007918 */ /* 0x000fc00000000000 */
        /* <DEDUP_REMOVED lines=13> */
.L_x_28:


//--------------------- .nv.global.init           --------------------------
	.section	.nv.global.init,"aw",@progbits
.nv.global.init:
	.type		_$_str,@object
	.size		_$_str,(.L_3 - _$_str)
_$_str:
        /*0000*/ 	.byte	0x5f, 0x5f, 0x43, 0x55, 0x44, 0x41, 0x5f, 0x46, 0x54, 0x5a, 0x00
.L_3:


//--------------------- .nv.shared.attn_fwd       --------------------------
	.section	.nv.shared.attn_fwd,"aw",@nobits
	.sectionflags	@""
	.align	16
	.zero		1024


//--------------------- .nv.shared.reserved.0     --------------------------
	.section	.nv.shared.reserved.0,"aw",@nobits
	.align	8
	.weak		__nv_reservedSMEM_offset_0_alias
	.size		__nv_reservedSMEM_offset_0_alias, 0, 64
	.other		__nv_reservedSMEM_offset_0_alias,@"STO_CUDA_RESERVED_SHARED STV_DEFAULT"
__nv_reservedSMEM_offset_0_alias:
	.zero		0
.nv.shared.reserved.0:
	.zero		64
	.weak		__nv_reservedSMEM_allocation_phase
	.type		__nv_reservedSMEM_allocation_phase,@object
	.size		__nv_reservedSMEM_allocation_phase,(.L_0 - __nv_reservedSMEM_allocation_phase)
__nv_reservedSMEM_allocation_phase:
	.zero		1
.L_0:
	.zero		7
	.weak		__nv_reservedSMEM_devtool_atexit_pc
	.type		__nv_reservedSMEM_devtool_atexit_pc,@object
	.size		__nv_reservedSMEM_devtool_atexit_pc,(__nv_reservedSMEM_allocation_mask - __nv_reservedSMEM_devtool_atexit_pc)
__nv_reservedSMEM_devtool_atexit_pc:
	.zero		8
	.weak		__nv_reservedSMEM_allocation_mask
	.type		__nv_reservedSMEM_allocation_mask,@object
	.size		__nv_reservedSMEM_allocation_mask,(.L_2 - __nv_reservedSMEM_allocation_mask)
__nv_reservedSMEM_allocation_mask:
	.zero		4
.L_2:


//--------------------- .nv.constant0.attn_fwd    --------------------------
	.section	.nv.constant0.attn_fwd,"a",@progbits
	.sectionflags	@""
	.align	4
.nv.constant0.attn_fwd:
	.zero		1032


//--------------------- SYMBOLS --------------------------

	.type		.nv.reservedSmem.offset0,@object
	.size		.nv.reservedSmem.offset0,0x4
	.type		.nv.reservedSmem.cap,@object
	.size		.nv.reservedSmem.cap,0x4
